	.target	sm_90a

	.elftype	@"ET_EXEC"


//--------------------- .note.nv.tkinfo           --------------------------
	.section	.note.nv.tkinfo,"",@"SHT_NOTE"
	.sectionflags	@"SHF_NOTE_NV_TKINFO"
	.tkinfo
        /*0018*/ 	.word	0x00000002
        /*0030*/ 	.string	""
        /*0030*/ 	.string	"ptxas"
        /*0030*/ 	.string	"Cuda compilation tools, release 13.0, V13.0.88"
        /*0030*/ 	.string	"Build cuda_13.0.r13.0/compiler.36424714_0"
        /*0030*/ 	.string	"-arch sm_90a -m 64 "



//--------------------- .note.nv.cuinfo           --------------------------
	.section	.note.nv.cuinfo,"",@"SHT_NOTE"
	.sectionflags	@"SHF_NOTE_NV_CUINFO"
        /*0018*/ 	.short	0x0002
        /*001a*/ 	.short	0x005a
        /*001c*/ 	.short	0x0082
	.zero		2


//--------------------- .nv.info                  --------------------------
	.section	.nv.info,"",@"SHT_CUDA_INFO"
	.align	4


	//----- nvinfo : EIATTR_REGCOUNT
	.align		4
        /*0000*/ 	.byte	0x04, 0x2f
        /*0002*/ 	.short	(.L_15 - .L_14)
	.align		4
.L_14:
        /*0004*/ 	.word	index@(_ZN7cutlass13device_kernelINS_4gemm6kernel13GemmUniversalIN4cute5tupleIJiiiiEEENS1_10collective13CollectiveMmaINS1_34MainloopSm90TmaGmmaWarpSpecializedILi7ENS5_IJNS4_1CILi1EEENSA_ILi2EEESB_EEENS1_35KernelTmaWarpSpecializedCooperativeEEENS5_IJNSA_ILi256EEESG_NSA_ILi32EEEEEENS_6half_tENS5_IJlSB_lEEESJ_SK_NS4_8TiledMMAINS4_8MMA_AtomIJNS4_4SM904GMMA26MMA_64x256x16_F32F16F16_SSILNSO_5MajorE0ELSQ_0ELNSO_7ScaleInE1ELSR_1EEEEEENS4_6LayoutINS5_IJSC_SB_SB_EEENS5_IJSB_NSA_ILi0EEESW_EEEEENS5_IJNS4_10UnderscoreESZ_SZ_EEEEENS4_23SM90_TMA_LOAD_MULTICASTENS4_14ComposedLayoutINS4_7SwizzleILi2ELi4ELi3EEENS4_18smem_ptr_flag_bitsILi16EEENSU_INS5_IJNSA_ILi8EEESH_EEENS5_IJSH_SB_EEEEEEEvNS4_8identityENS4_13SM90_TMA_LOADES1C_vS1D_EENS_8epilogue10collective6detail29Sm90TmaWarpSpecializedAdapterINS1H_15DefaultEpilogueISJ_SK_SK_NS1G_6thread17LinearCombinationISJ_Li1EffLNS1L_9ScaleType4KindE0ELNS_15FloatRoundStyleE2ESJ_EENS1_15EpilogueDefaultEEEEEvvEEEEvNT_6ParamsE)
        /*0008*/ 	.word	0x000000a8


	//----- nvinfo : EIATTR_FRAME_SIZE
	.align		4
.L_15:
        /*000c*/ 	.byte	0x04, 0x11
        /*000e*/ 	.short	(.L_17 - .L_16)
	.align		4
.L_16:
        /*0010*/ 	.word	index@(_ZN7cutlass13device_kernelINS_4gemm6kernel13GemmUniversalIN4cute5tupleIJiiiiEEENS1_10collective13CollectiveMmaINS1_34MainloopSm90TmaGmmaWarpSpecializedILi7ENS5_IJNS4_1CILi1EEENSA_ILi2EEESB_EEENS1_35KernelTmaWarpSpecializedCooperativeEEENS5_IJNSA_ILi256EEESG_NSA_ILi32EEEEEENS_6half_tENS5_IJlSB_lEEESJ_SK_NS4_8TiledMMAINS4_8MMA_AtomIJNS4_4SM904GMMA26MMA_64x256x16_F32F16F16_SSILNSO_5MajorE0ELSQ_0ELNSO_7ScaleInE1ELSR_1EEEEEENS4_6LayoutINS5_IJSC_SB_SB_EEENS5_IJSB_NSA_ILi0EEESW_EEEEENS5_IJNS4_10UnderscoreESZ_SZ_EEEEENS4_23SM90_TMA_LOAD_MULTICASTENS4_14ComposedLayoutINS4_7SwizzleILi2ELi4ELi3EEENS4_18smem_ptr_flag_bitsILi16EEENSU_INS5_IJNSA_ILi8EEESH_EEENS5_IJSH_SB_EEEEEEEvNS4_8identityENS4_13SM90_TMA_LOADES1C_vS1D_EENS_8epilogue10collective6detail29Sm90TmaWarpSpecializedAdapterINS1H_15DefaultEpilogueISJ_SK_SK_NS1G_6thread17LinearCombinationISJ_Li1EffLNS1L_9ScaleType4KindE0ELNS_15FloatRoundStyleE2ESJ_EENS1_15EpilogueDefaultEEEEEvvEEEEvNT_6ParamsE)
        /*0014*/ 	.word	0x000004c0


	//----- nvinfo : EIATTR_MIN_STACK_SIZE
	.align		4
.L_17:
        /*0018*/ 	.byte	0x04, 0x12
        /*001a*/ 	.short	(.L_19 - .L_18)
	.align		4
.L_18:
        /*001c*/ 	.word	index@(_ZN7cutlass13device_kernelINS_4gemm6kernel13GemmUniversalIN4cute5tupleIJiiiiEEENS1_10collective13CollectiveMmaINS1_34MainloopSm90TmaGmmaWarpSpecializedILi7ENS5_IJNS4_1CILi1EEENSA_ILi2EEESB_EEENS1_35KernelTmaWarpSpecializedCooperativeEEENS5_IJNSA_ILi256EEESG_NSA_ILi32EEEEEENS_6half_tENS5_IJlSB_lEEESJ_SK_NS4_8TiledMMAINS4_8MMA_AtomIJNS4_4SM904GMMA26MMA_64x256x16_F32F16F16_SSILNSO_5MajorE0ELSQ_0ELNSO_7ScaleInE1ELSR_1EEEEEENS4_6LayoutINS5_IJSC_SB_SB_EEENS5_IJSB_NSA_ILi0EEESW_EEEEENS5_IJNS4_10UnderscoreESZ_SZ_EEEEENS4_23SM90_TMA_LOAD_MULTICASTENS4_14ComposedLayoutINS4_7SwizzleILi2ELi4ELi3EEENS4_18smem_ptr_flag_bitsILi16EEENSU_INS5_IJNSA_ILi8EEESH_EEENS5_IJSH_SB_EEEEEEEvNS4_8identityENS4_13SM90_TMA_LOADES1C_vS1D_EENS_8epilogue10collective6detail29Sm90TmaWarpSpecializedAdapterINS1H_15DefaultEpilogueISJ_SK_SK_NS1G_6thread17LinearCombinationISJ_Li1EffLNS1L_9ScaleType4KindE0ELNS_15FloatRoundStyleE2ESJ_EENS1_15EpilogueDefaultEEEEEvvEEEEvNT_6ParamsE)
        /*0020*/ 	.word	0x000004c0
.L_19:


//--------------------- .nv.compat                --------------------------
	.section	.nv.compat,"",@"SHT_CUDA_COMPAT_INFO"
	.align	4
        /*0000*/ 	.byte	0x02, 0x09, 0x01, 0x00, 0x02, 0x02, 0x04, 0x00, 0x02, 0x05, 0x05, 0x00, 0x03, 0x07, 0x01, 0x01
        /*0010*/ 	.byte	0x02, 0x03, 0x01, 0x00, 0x02, 0x06, 0x01, 0x00, 0x04, 0x0b, 0x08, 0x00, 0x00, 0x00, 0x00, 0x00
        /*0020*/ 	.byte	0x00, 0x00, 0x00, 0x00


//--------------------- .nv.info._ZN7cutlass13device_kernelINS_4gemm6kernel13GemmUniversalIN4cute5tupleIJiiiiEEENS1_10collective13CollectiveMmaINS1_34MainloopSm90TmaGmmaWarpSpecializedILi7ENS5_IJNS4_1CILi1EEENSA_ILi2EEESB_EEENS1_35KernelTmaWarpSpecializedCooperativeEEENS5_IJNSA_ILi256EEESG_NSA_ILi32EEEEEENS_6half_tENS5_IJlSB_lEEESJ_SK_NS4_8TiledMMAINS4_8MMA_AtomIJNS4_4SM904GMMA26MMA_64x256x16_F32F16F16_SSILNSO_5MajorE0ELSQ_0ELNSO_7ScaleInE1ELSR_1EEEEEENS4_6LayoutINS5_IJSC_SB_SB_EEENS5_IJSB_NSA_ILi0EEESW_EEEEENS5_IJNS4_10UnderscoreESZ_SZ_EEEEENS4_23SM90_TMA_LOAD_MULTICASTENS4_14ComposedLayoutINS4_7SwizzleILi2ELi4ELi3EEENS4_18smem_ptr_flag_bitsILi16EEENSU_INS5_IJNSA_ILi8EEESH_EEENS5_IJSH_SB_EEEEEEEvNS4_8identityENS4_13SM90_TMA_LOADES1C_vS1D_EENS_8epilogue10collective6detail29Sm90TmaWarpSpecializedAdapterINS1H_15DefaultEpilogueISJ_SK_SK_NS1G_6thread17LinearCombinationISJ_Li1EffLNS1L_9ScaleType4KindE0ELNS_15FloatRoundStyleE2ESJ_EENS1_15EpilogueDefaultEEEEEvvEEEEvNT_6ParamsE --------------------------
	.section	.nv.info._ZN7cutlass13device_kernelINS_4gemm6kernel13GemmUniversalIN4cute5tupleIJiiiiEEENS1_10collective13CollectiveMmaINS1_34MainloopSm90TmaGmmaWarpSpecializedILi7ENS5_IJNS4_1CILi1EEENSA_ILi2EEESB_EEENS1_35KernelTmaWarpSpecializedCooperativeEEENS5_IJNSA_ILi256EEESG_NSA_ILi32EEEEEENS_6half_tENS5_IJlSB_lEEESJ_SK_NS4_8TiledMMAINS4_8MMA_AtomIJNS4_4SM904GMMA26MMA_64x256x16_F32F16F16_SSILNSO_5MajorE0ELSQ_0ELNSO_7ScaleInE1ELSR_1EEEEEENS4_6LayoutINS5_IJSC_SB_SB_EEENS5_IJSB_NSA_ILi0EEESW_EEEEENS5_IJNS4_10UnderscoreESZ_SZ_EEEEENS4_23SM90_TMA_LOAD_MULTICASTENS4_14ComposedLayoutINS4_7SwizzleILi2ELi4ELi3EEENS4_18smem_ptr_flag_bitsILi16EEENSU_INS5_IJNSA_ILi8EEESH_EEENS5_IJSH_SB_EEEEEEEvNS4_8identityENS4_13SM90_TMA_LOADES1C_vS1D_EENS_8epilogue10collective6detail29Sm90TmaWarpSpecializedAdapterINS1H_15DefaultEpilogueISJ_SK_SK_NS1G_6thread17LinearCombinationISJ_Li1EffLNS1L_9ScaleType4KindE0ELNS_15FloatRoundStyleE2ESJ_EENS1_15EpilogueDefaultEEEEEvvEEEEvNT_6ParamsE,"",@"SHT_CUDA_INFO"
	.sectionflags	@""
	.align	4


	//----- nvinfo : EIATTR_CUDA_API_VERSION
	.align		4
        /*0000*/ 	.byte	0x04, 0x37
        /*0002*/ 	.short	(.L_21 - .L_20)
.L_20:
        /*0004*/ 	.word	0x00000082


	//----- nvinfo : EIATTR_KPARAM_INFO
	.align		4
.L_21:
        /*0008*/ 	.byte	0x04, 0x17
        /*000a*/ 	.short	(.L_23 - .L_22)
.L_22:
        /*000c*/ 	.word	0x00000000
        /*0010*/ 	.short	0x0000
        /*0012*/ 	.short	0x0070
        /*0014*/ 	.byte	0x00, 0xf0, 0x01, 0x10


	//----- nvinfo : EIATTR_SPARSE_MMA_MASK
	.align		4
.L_23:
        /*0018*/ 	.byte	0x03, 0x50
        /*001a*/ 	.short	0x0000


	//----- nvinfo : EIATTR_MAXREG_COUNT
	.align		4
        /*001c*/ 	.byte	0x03, 0x1b
        /*001e*/ 	.short	0x00a8


	//----- nvinfo : EIATTR_NUM_BARRIERS
	.align		4
        /*0020*/ 	.byte	0x02, 0x4c
        /*0022*/ 	.byte	0x01
	.zero		1


	//----- nvinfo : EIATTR_EXTERNS
	.align		4
        /*0024*/ 	.byte	0x04, 0x0f
        /*0026*/ 	.short	(.L_25 - .L_24)


	//   ....[0]....
	.align		4
.L_24:
        /*0028*/ 	.word	index@(__assertfail)


	//----- nvinfo : EIATTR_ANNOTATIONS
	.align		4
.L_25:
        /*002c*/ 	.byte	0x04, 0x55
        /*002e*/ 	.short	(.L_27 - .L_26)


	//   ....[0]....
.L_26:
        /*0030*/ 	.word	0x00000001
        /*0034*/ 	.byte	0xf0, 0x09, 0x00, 0x00, 0x01, 0x00, 0x00, 0x00, 0x00, 0x0a, 0x00, 0x00, 0x01, 0x00, 0x00, 0x00
        /* <DEDUP_REMOVED lines=380> */
        /*1804*/ 	.byte	0x00, 0x78, 0x01, 0x00


	//----- nvinfo : EIATTR_MERCURY_ISA_VERSION
	.align		4
.L_27:
        /*1808*/ 	.byte	0x03, 0x5f
        /*180a*/ 	.short	0x0101


	//----- nvinfo : EIATTR_INT_WARP_WIDE_INSTR_OFFSETS
	.align		4
        /*180c*/ 	.byte	0x04, 0x31
        /*180e*/ 	.short	(.L_29 - .L_28)


	//   ....[0]....
.L_28:
        /*1810*/ 	.word	0x000005b0


	//   ....[1]....
        /*1814*/ 	.word	0x00000660


	//   ....[2]....
        /*1818*/ 	.word	0x00000740


	//----- nvinfo : EIATTR_COOP_GROUP_MASK_REGIDS
	.align		4
.L_29:
        /*181c*/ 	.byte	0x04, 0x29
        /*181e*/ 	.short	(.L_31 - .L_30)


	//   ....[0]....
.L_30:
        /*1820*/ 	.word	0xffffffff


	//   ....[1]....
        /*1824*/ 	.word	0xffffffff


	//   ....[2]....
        /*1828*/ 	.word	0xffffffff


	//   ....[3]....
        /*182c*/ 	.word	0xffffffff


	//   ....[4]....
        /*1830*/ 	.word	0xffffffff


	//   ....[5]....
        /*1834*/ 	.word	0xffffffff


	//----- nvinfo : EIATTR_COOP_GROUP_INSTR_OFFSETS
	.align		4
.L_31:
        /*1838*/ 	.byte	0x04, 0x28
        /*183a*/ 	.short	(.L_33 - .L_32)


	//   ....[0]....
.L_32:
        /*183c*/ 	.word	0x00000070


	//   ....[1]....
        /*1840*/ 	.word	0x00000080


	//   ....[2]....
        /*1844*/ 	.word	0x000001a0


	//   ....[3]....
        /*1848*/ 	.word	0x00000420


	//   ....[4]....
        /*184c*/ 	.word	0x00000830


	//   ....[5]....
        /*1850*/ 	.word	0x00001400


	//----- nvinfo : EIATTR_REG_RECONFIG
	.align		4
.L_33:
        /*1854*/ 	.byte	0x01, 0x54
	.zero		2


	//----- nvinfo : EIATTR_SYSCALL_OFFSETS
	.align		4
        /*1858*/ 	.byte	0x04, 0x46
        /*185a*/ 	.short	(.L_35 - .L_34)


	//   ....[0]....
.L_34:
        /*185c*/ 	.word	0x000015b0


	//----- nvinfo : EIATTR_MBARRIER_INSTR_OFFSETS
	.align		4
.L_35:
        /*1860*/ 	.byte	0x04, 0x39
        /*1862*/ 	.short	(.L_37 - .L_36)


	//   ....[0]....
.L_36:
        /*1864*/ 	.word	0x00000320
        /*1868*/ 	.word	0x000000ff
        /*186c*/ 	.word	0x00000000
        /*1870*/ 	.short	0x0100
        /*1872*/ 	.byte	0x08
	.zero		1


	//   ....[1]....
        /*1874*/ 	.word	0x00000330
        /*1878*/ 	.word	0x000000ff
        /*187c*/ 	.word	0x00000038
        /*1880*/ 	.short	0x0100
        /*1882*/ 	.byte	0x08
	.zero		1


	//   ....[2]....
        /*1884*/ 	.word	0x00000340
        /*1888*/ 	.word	0x000000ff
        /*188c*/ 	.word	0x00000008
        /*1890*/ 	.short	0x0100
        /*1892*/ 	.byte	0x08
	.zero		1


	//   ....[3]....
        /*1894*/ 	.word	0x00000350
        /*1898*/ 	.word	0x000000ff
        /*189c*/ 	.word	0x00000040
        /*18a0*/ 	.short	0x0100
        /*18a2*/ 	.byte	0x08
	.zero		1


	//   ....[4]....
        /*18a4*/ 	.word	0x00000360
        /*18a8*/ 	.word	0x000000ff
        /*18ac*/ 	.word	0x00000010
        /*18b0*/ 	.short	0x0100
        /*18b2*/ 	.byte	0x08
	.zero		1


	//   ....[5]....
        /*18b4*/ 	.word	0x00000370
        /*18b8*/ 	.word	0x000000ff
        /*18bc*/ 	.word	0x00000048
        /*18c0*/ 	.short	0x0100
        /*18c2*/ 	.byte	0x08
	.zero		1


	//   ....[6]....
        /*18c4*/ 	.word	0x00000380
        /*18c8*/ 	.word	0x000000ff
        /*18cc*/ 	.word	0x00000018
        /*18d0*/ 	.short	0x0100
        /*18d2*/ 	.byte	0x08
	.zero		1


	//   ....[7]....
        /*18d4*/ 	.word	0x00000390
        /*18d8*/ 	.word	0x000000ff
        /*18dc*/ 	.word	0x00000050
        /*18e0*/ 	.short	0x0100
        /*18e2*/ 	.byte	0x08
	.zero		1


	//   ....[8]....
        /*18e4*/ 	.word	0x000003a0
        /*18e8*/ 	.word	0x000000ff
        /*18ec*/ 	.word	0x00000020
        /*18f0*/ 	.short	0x0100
        /*18f2*/ 	.byte	0x08
	.zero		1


	//   ....[9]....
        /*18f4*/ 	.word	0x000003b0
        /*18f8*/ 	.word	0x000000ff
        /*18fc*/ 	.word	0x00000058
        /*1900*/ 	.short	0x0100
        /*1902*/ 	.byte	0x08
	.zero		1


	//   ....[10]....
        /*1904*/ 	.word	0x000003c0
        /*1908*/ 	.word	0x000000ff
        /*190c*/ 	.word	0x00000028
        /*1910*/ 	.short	0x0100
        /*1912*/ 	.byte	0x08
	.zero		1


	//   ....[11]....
        /*1914*/ 	.word	0x000003d0
        /*1918*/ 	.word	0x000000ff
        /*191c*/ 	.word	0x00000060
        /*1920*/ 	.short	0x0100
        /*1922*/ 	.byte	0x08
	.zero		1


	//   ....[12]....
        /*1924*/ 	.word	0x000003e0
        /*1928*/ 	.word	0x000000ff
        /*192c*/ 	.word	0x00000030
        /*1930*/ 	.short	0x0100
        /*1932*/ 	.byte	0x08
	.zero		1


	//   ....[13]....
        /*1934*/ 	.word	0x000003f0
        /*1938*/ 	.word	0x000000ff
        /*193c*/ 	.word	0x00000068
        /*1940*/ 	.short	0x0100
        /*1942*/ 	.byte	0x08
	.zero		1


	//   ....[14]....
        /*1944*/ 	.word	0x000007b0
        /*1948*/ 	.word	0x000000ff
        /*194c*/ 	.word	0x00000080
        /*1950*/ 	.short	0x0100
        /*1952*/ 	.byte	0x07
	.zero		1


	//   ....[15]....
        /*1954*/ 	.word	0x000007e0
        /*1958*/ 	.word	0x000000ff
        /*195c*/ 	.word	0x00000088
        /*1960*/ 	.short	0x0100
        /*1962*/ 	.byte	0x07
	.zero		1


	//   ....[16]....
        /*1964*/ 	.word	0x00001690
        /*1968*/ 	.word	0x00000004
        /*196c*/ 	.word	0x00000000
        /*1970*/ 	.short	0x010a
        /*1972*/ 	.byte	0x3f
	.zero		1


	//   ....[17]....
        /*1974*/ 	.word	0x000016d0
        /*1978*/ 	.word	0x00000004
        /*197c*/ 	.word	0x00000000
        /*1980*/ 	.short	0x010a
        /*1982*/ 	.byte	0x3f
	.zero		1


	//   ....[18]....
        /*1984*/ 	.word	0x00002c60
        /*1988*/ 	.word	0x00000005
        /*198c*/ 	.word	0x00000000
        /*1990*/ 	.short	0x010a
        /*1992*/ 	.byte	0x3f
	.zero		1


	//   ....[19]....
        /*1994*/ 	.word	0x00002ca0
        /*1998*/ 	.word	0x00000005
        /*199c*/ 	.word	0x00000000
        /*19a0*/ 	.short	0x010a
        /*19a2*/ 	.byte	0x3f
	.zero		1


	//   ....[20]....
        /*19a4*/ 	.word	0x00004cc0
        /*19a8*/ 	.word	0x00000005
        /*19ac*/ 	.word	0x00000000
        /*19b0*/ 	.short	0x0101
        /*19b2*/ 	.byte	0x3f
	.zero		1


	//   ....[21]....
        /*19b4*/ 	.word	0x00004ef0
        /*19b8*/ 	.word	0x00000000
        /*19bc*/ 	.word	0x00000000
        /*19c0*/ 	.short	0x0101
        /*19c2*/ 	.byte	0x3f
	.zero		1


	//   ....[22]....
        /*19c4*/ 	.word	0x00017340
        /*19c8*/ 	.word	0x00000008
        /*19cc*/ 	.word	0x00000038
        /*19d0*/ 	.short	0x010a
        /*19d2*/ 	.byte	0x3f
	.zero		1


	//   ....[23]....
        /*19d4*/ 	.word	0x00017770
        /*19d8*/ 	.word	0x00000009
        /*19dc*/ 	.word	0x00000088
        /*19e0*/ 	.short	0x0101
        /*19e2*/ 	.byte	0x3f
	.zero		1


	//   ....[24]....
        /*19e4*/ 	.word	0x00017f00
        /*19e8*/ 	.word	0x00000005
        /*19ec*/ 	.word	0x00000000
        /*19f0*/ 	.short	0x010a
        /*19f2*/ 	.byte	0x3f
	.zero		1


	//   ....[25]....
        /*19f4*/ 	.word	0x00017f90
        /*19f8*/ 	.word	0x00000005
        /*19fc*/ 	.word	0x00000000
        /*1a00*/ 	.short	0x010a
        /*1a02*/ 	.byte	0x3f
	.zero		1


	//   ....[26]....
        /*1a04*/ 	.word	0x00018020
        /*1a08*/ 	.word	0x00000005
        /*1a0c*/ 	.word	0x00000000
        /*1a10*/ 	.short	0x010a
        /*1a12*/ 	.byte	0x3f
	.zero		1


	//   ....[27]....
        /*1a14*/ 	.word	0x000180b0
        /*1a18*/ 	.word	0x00000005
        /*1a1c*/ 	.word	0x00000000
        /*1a20*/ 	.short	0x010a
        /*1a22*/ 	.byte	0x3f
	.zero		1


	//   ....[28]....
        /*1a24*/ 	.word	0x00018140
        /*1a28*/ 	.word	0x00000005
        /*1a2c*/ 	.word	0x00000000
        /*1a30*/ 	.short	0x010a
        /*1a32*/ 	.byte	0x3f
	.zero		1


	//   ....[29]....
        /*1a34*/ 	.word	0x000181d0
        /*1a38*/ 	.word	0x00000005
        /*1a3c*/ 	.word	0x00000000
        /*1a40*/ 	.short	0x010a
        /*1a42*/ 	.byte	0x3f
	.zero		1


	//   ....[30]....
        /*1a44*/ 	.word	0x00018260
        /*1a48*/ 	.word	0x00000003
        /*1a4c*/ 	.word	0x00000000
        /*1a50*/ 	.short	0x010a
        /*1a52*/ 	.byte	0x3f
	.zero		1


	//   ....[31]....
        /*1a54*/ 	.word	0x000182c0
        /*1a58*/ 	.word	0x00000004
        /*1a5c*/ 	.word	0x00000000
        /*1a60*/ 	.short	0x010a
        /*1a62*/ 	.byte	0x3f
	.zero		1


	//   ....[32]....
        /*1a64*/ 	.word	0x00018310
        /*1a68*/ 	.word	0x00000005
        /*1a6c*/ 	.word	0x00000000
        /*1a70*/ 	.short	0x010a
        /*1a72*/ 	.byte	0x3f
	.zero		1


	//   ....[33]....
        /*1a74*/ 	.word	0x000183e0
        /*1a78*/ 	.word	0x00000008
        /*1a7c*/ 	.word	0x00000038
        /*1a80*/ 	.short	0x010a
        /*1a82*/ 	.byte	0x3f
	.zero		1


	//   ....[34]....
        /*1a84*/ 	.word	0x000184b0
        /*1a88*/ 	.word	0x00000005
        /*1a8c*/ 	.word	0x00000000
        /*1a90*/ 	.short	0x010a
        /*1a92*/ 	.byte	0x3f
	.zero		1


	//   ....[35]....
        /*1a94*/ 	.word	0x00018500
        /*1a98*/ 	.word	0x00000005
        /*1a9c*/ 	.word	0x00000000
        /*1aa0*/ 	.short	0x010a
        /*1aa2*/ 	.byte	0x3f
	.zero		1


	//   ....[36]....
        /*1aa4*/ 	.word	0x00018550
        /*1aa8*/ 	.word	0x00000005
        /*1aac*/ 	.word	0x00000000
        /*1ab0*/ 	.short	0x010a
        /*1ab2*/ 	.byte	0x3f
	.zero		1


	//   ....[37]....
        /*1ab4*/ 	.word	0x000185a0
        /*1ab8*/ 	.word	0x00000005
        /*1abc*/ 	.word	0x00000000
        /*1ac0*/ 	.short	0x010a
        /*1ac2*/ 	.byte	0x3f
	.zero		1


	//   ....[38]....
        /*1ac4*/ 	.word	0x000185f0
        /*1ac8*/ 	.word	0x00000005
        /*1acc*/ 	.word	0x00000000
        /*1ad0*/ 	.short	0x010a
        /*1ad2*/ 	.byte	0x3f
	.zero		1


	//   ....[39]....
        /*1ad4*/ 	.word	0x00018640
        /*1ad8*/ 	.word	0x00000005
        /*1adc*/ 	.word	0x00000000
        /*1ae0*/ 	.short	0x010a
        /*1ae2*/ 	.byte	0x3f
	.zero		1


	//----- nvinfo : EIATTR_NUM_MBARRIERS
	.align		4
.L_37:
        /*1ae4*/ 	.byte	0x03, 0x38
        /*1ae6*/ 	.short	0x0010


	//----- nvinfo : EIATTR_EXIT_INSTR_OFFSETS
	.align		4
        /*1ae8*/ 	.byte	0x04, 0x1c
        /*1aea*/ 	.short	(.L_39 - .L_38)


	//   ....[0]....
.L_38:
        /*1aec*/ 	.word	0x00000a90


	//   ....[1]....
        /*1af0*/ 	.word	0x00001320


	//   ....[2]....
        /*1af4*/ 	.word	0x000169a0


	//   ....[3]....
        /*1af8*/ 	.word	0x00016fc0


	//   ....[4]....
        /*1afc*/ 	.word	0x000182b0


	//----- nvinfo : EIATTR_MAX_THREADS
	.align		4
.L_39:
        /*1b00*/ 	.byte	0x04, 0x05
        /*1b02*/ 	.short	(.L_41 - .L_40)
.L_40:
        /*1b04*/ 	.word	0x00000180
        /*1b08*/ 	.word	0x00000001
        /*1b0c*/ 	.word	0x00000001


	//----- nvinfo : EIATTR_CRS_STACK_SIZE
	.align		4
.L_41:
        /*1b10*/ 	.byte	0x04, 0x1e
        /*1b12*/ 	.short	(.L_43 - .L_42)
.L_42:
        /*1b14*/ 	.word	0x00000000


	//----- nvinfo : EIATTR_CBANK_PARAM_SIZE
	.align		4
.L_43:
        /*1b18*/ 	.byte	0x03, 0x19
        /*1b1a*/ 	.short	0x0470


	//----- nvinfo : EIATTR_PARAM_CBANK
	.align		4
        /*1b1c*/ 	.byte	0x04, 0x0a
        /*1b1e*/ 	.short	(.L_45 - .L_44)
	.align		4
.L_44:
        /*1b20*/ 	.word	index@(.nv.constant0._ZN7cutlass13device_kernelINS_4gemm6kernel13GemmUniversalIN4cute5tupleIJiiiiEEENS1_10collective13CollectiveMmaINS1_34MainloopSm90TmaGmmaWarpSpecializedILi7ENS5_IJNS4_1CILi1EEENSA_ILi2EEESB_EEENS1_35KernelTmaWarpSpecializedCooperativeEEENS5_IJNSA_ILi256EEESG_NSA_ILi32EEEEEENS_6half_tENS5_IJlSB_lEEESJ_SK_NS4_8TiledMMAINS4_8MMA_AtomIJNS4_4SM904GMMA26MMA_64x256x16_F32F16F16_SSILNSO_5MajorE0ELSQ_0ELNSO_7ScaleInE1ELSR_1EEEEEENS4_6LayoutINS5_IJSC_SB_SB_EEENS5_IJSB_NSA_ILi0EEESW_EEEEENS5_IJNS4_10UnderscoreESZ_SZ_EEEEENS4_23SM90_TMA_LOAD_MULTICASTENS4_14ComposedLayoutINS4_7SwizzleILi2ELi4ELi3EEENS4_18smem_ptr_flag_bitsILi16EEENSU_INS5_IJNSA_ILi8EEESH_EEENS5_IJSH_SB_EEEEEEEvNS4_8identityENS4_13SM90_TMA_LOADES1C_vS1D_EENS_8epilogue10collective6detail29Sm90TmaWarpSpecializedAdapterINS1H_15DefaultEpilogueISJ_SK_SK_NS1G_6thread17LinearCombinationISJ_Li1EffLNS1L_9ScaleType4KindE0ELNS_15FloatRoundStyleE2ESJ_EENS1_15EpilogueDefaultEEEEEvvEEEEvNT_6ParamsE)
        /*1b24*/ 	.short	0x0210
        /*1b26*/ 	.short	0x0470


	//----- nvinfo : EIATTR_SW_WAR
	.align		4
.L_45:
        /*1b28*/ 	.byte	0x04, 0x36
        /*1b2a*/ 	.short	(.L_47 - .L_46)
.L_46:
        /*1b2c*/ 	.word	0x00000008
.L_47:


//--------------------- .nv.callgraph             --------------------------
	.section	.nv.callgraph,"",@"SHT_CUDA_CALLGRAPH"
	.align	4
	.sectionentsize	8
	.align		4
        /*0000*/ 	.word	0x00000000
	.align		4
        /*0004*/ 	.word	0xffffffff
	.align		4
        /*0008*/ 	.word	index@(_ZN7cutlass13device_kernelINS_4gemm6kernel13GemmUniversalIN4cute5tupleIJiiiiEEENS1_10collective13CollectiveMmaINS1_34MainloopSm90TmaGmmaWarpSpecializedILi7ENS5_IJNS4_1CILi1EEENSA_ILi2EEESB_EEENS1_35KernelTmaWarpSpecializedCooperativeEEENS5_IJNSA_ILi256EEESG_NSA_ILi32EEEEEENS_6half_tENS5_IJlSB_lEEESJ_SK_NS4_8TiledMMAINS4_8MMA_AtomIJNS4_4SM904GMMA26MMA_64x256x16_F32F16F16_SSILNSO_5MajorE0ELSQ_0ELNSO_7ScaleInE1ELSR_1EEEEEENS4_6LayoutINS5_IJSC_SB_SB_EEENS5_IJSB_NSA_ILi0EEESW_EEEEENS5_IJNS4_10UnderscoreESZ_SZ_EEEEENS4_23SM90_TMA_LOAD_MULTICASTENS4_14ComposedLayoutINS4_7SwizzleILi2ELi4ELi3EEENS4_18smem_ptr_flag_bitsILi16EEENSU_INS5_IJNSA_ILi8EEESH_EEENS5_IJSH_SB_EEEEEEEvNS4_8identityENS4_13SM90_TMA_LOADES1C_vS1D_EENS_8epilogue10collective6detail29Sm90TmaWarpSpecializedAdapterINS1H_15DefaultEpilogueISJ_SK_SK_NS1G_6thread17LinearCombinationISJ_Li1EffLNS1L_9ScaleType4KindE0ELNS_15FloatRoundStyleE2ESJ_EENS1_15EpilogueDefaultEEEEEvvEEEEvNT_6ParamsE)
	.align		4
        /*000c*/ 	.word	index@(__assertfail)
	.align		4
        /*0010*/ 	.word	0x00000000
	.align		4
        /*0014*/ 	.word	0xfffffffe
	.align		4
        /*0018*/ 	.word	0x00000000
	.align		4
        /*001c*/ 	.word	0xfffffffd
	.align		4
        /*0020*/ 	.word	0x00000000
	.align		4
        /*0024*/ 	.word	0xfffffffc


//--------------------- .nv.constant4             --------------------------
	.section	.nv.constant4,"a",@progbits
	.align	8
	.align		8
.nv.constant4:
        /*0000*/ 	.dword	__assertfail
	.align		8
        /*0008*/ 	.dword	__unnamed_1
	.align		8
        /*0010*/ 	.dword	_ZN40_INTERNAL_6d42ee4a_4_k_cu_84c87c1a_235794cuda3std3__45__cpo5beginE
	.align		8
        /*0018*/ 	.dword	_ZN40_INTERNAL_6d42ee4a_4_k_cu_84c87c1a_235794cuda3std3__45__cpo3endE
	.align		8
        /*0020*/ 	.dword	_ZN40_INTERNAL_6d42ee4a_4_k_cu_84c87c1a_235794cuda3std3__45__cpo6cbeginE
	.align		8
        /*0028*/ 	.dword	_ZN40_INTERNAL_6d42ee4a_4_k_cu_84c87c1a_235794cuda3std3__45__cpo4cendE
	.align		8
        /*0030*/ 	.dword	_ZN40_INTERNAL_6d42ee4a_4_k_cu_84c87c1a_235794cuda3std3__442_GLOBAL__N__6d42ee4a_4_k_cu_84c87c1a_235796ignoreE
	.align		8
        /*0038*/ 	.dword	_ZN40_INTERNAL_6d42ee4a_4_k_cu_84c87c1a_235794cuda3std3__419piecewise_constructE
	.align		8
        /*0040*/ 	.dword	_ZN40_INTERNAL_6d42ee4a_4_k_cu_84c87c1a_235794cuda3std3__48in_placeE
	.align		8
        /*0048*/ 	.dword	_ZN40_INTERNAL_6d42ee4a_4_k_cu_84c87c1a_235794cuda3std6ranges3__45__cpo4swapE
	.align		8
        /*0050*/ 	.dword	_ZN40_INTERNAL_6d42ee4a_4_k_cu_84c87c1a_235794cuda3std6ranges3__45__cpo9iter_moveE
	.align		8
        /*0058*/ 	.dword	_ZN40_INTERNAL_6d42ee4a_4_k_cu_84c87c1a_235794cute7productE
	.align		8
        /*0060*/ 	.dword	_ZN40_INTERNAL_6d42ee4a_4_k_cu_84c87c1a_235794cute1_E
	.align		8
        /*0068*/ 	.dword	$str$22
	.align		8
        /*0070*/ 	.dword	$str$23


//--------------------- .text._ZN7cutlass13device_kernelINS_4gemm6kernel13GemmUniversalIN4cute5tupleIJiiiiEEENS1_10collective13CollectiveMmaINS1_34MainloopSm90TmaGmmaWarpSpecializedILi7ENS5_IJNS4_1CILi1EEENSA_ILi2EEESB_EEENS1_35KernelTmaWarpSpecializedCooperativeEEENS5_IJNSA_ILi256EEESG_NSA_ILi32EEEEEENS_6half_tENS5_IJlSB_lEEESJ_SK_NS4_8TiledMMAINS4_8MMA_AtomIJNS4_4SM904GMMA26MMA_64x256x16_F32F16F16_SSILNSO_5MajorE0ELSQ_0ELNSO_7ScaleInE1ELSR_1EEEEEENS4_6LayoutINS5_IJSC_SB_SB_EEENS5_IJSB_NSA_ILi0EEESW_EEEEENS5_IJNS4_10UnderscoreESZ_SZ_EEEEENS4_23SM90_TMA_LOAD_MULTICASTENS4_14ComposedLayoutINS4_7SwizzleILi2ELi4ELi3EEENS4_18smem_ptr_flag_bitsILi16EEENSU_INS5_IJNSA_ILi8EEESH_EEENS5_IJSH_SB_EEEEEEEvNS4_8identityENS4_13SM90_TMA_LOADES1C_vS1D_EENS_8epilogue10collective6detail29Sm90TmaWarpSpecializedAdapterINS1H_15DefaultEpilogueISJ_SK_SK_NS1G_6thread17LinearCombinationISJ_Li1EffLNS1L_9ScaleType4KindE0ELNS_15FloatRoundStyleE2ESJ_EENS1_15EpilogueDefaultEEEEEvvEEEEvNT_6ParamsE --------------------------
	.section	.text._ZN7cutlass13device_kernelINS_4gemm6kernel13GemmUniversalIN4cute5tupleIJiiiiEEENS1_10collective13CollectiveMmaINS1_34MainloopSm90TmaGmmaWarpSpecializedILi7ENS5_IJNS4_1CILi1EEENSA_ILi2EEESB_EEENS1_35KernelTmaWarpSpecializedCooperativeEEENS5_IJNSA_ILi256EEESG_NSA_ILi32EEEEEENS_6half_tENS5_IJlSB_lEEESJ_SK_NS4_8TiledMMAINS4_8MMA_AtomIJNS4_4SM904GMMA26MMA_64x256x16_F32F16F16_SSILNSO_5MajorE0ELSQ_0ELNSO_7ScaleInE1ELSR_1EEEEEENS4_6LayoutINS5_IJSC_SB_SB_EEENS5_IJSB_NSA_ILi0EEESW_EEEEENS5_IJNS4_10UnderscoreESZ_SZ_EEEEENS4_23SM90_TMA_LOAD_MULTICASTENS4_14ComposedLayoutINS4_7SwizzleILi2ELi4ELi3EEENS4_18smem_ptr_flag_bitsILi16EEENSU_INS5_IJNSA_ILi8EEESH_EEENS5_IJSH_SB_EEEEEEEvNS4_8identityENS4_13SM90_TMA_LOADES1C_vS1D_EENS_8epilogue10collective6detail29Sm90TmaWarpSpecializedAdapterINS1H_15DefaultEpilogueISJ_SK_SK_NS1G_6thread17LinearCombinationISJ_Li1EffLNS1L_9ScaleType4KindE0ELNS_15FloatRoundStyleE2ESJ_EENS1_15EpilogueDefaultEEEEEvvEEEEvNT_6ParamsE,"ax",@progbits
	.align	128
.text._ZN7cutlass13device_kernelINS_4gemm6kernel13GemmUniversalIN4cute5tupleIJiiiiEEENS1_10collective13CollectiveMmaINS1_34MainloopSm90TmaGmmaWarpSpecializedILi7ENS5_IJNS4_1CILi1EEENSA_ILi2EEESB_EEENS1_35KernelTmaWarpSpecializedCooperativeEEENS5_IJNSA_ILi256EEESG_NSA_ILi32EEEEEENS_6half_tENS5_IJlSB_lEEESJ_SK_NS4_8TiledMMAINS4_8MMA_AtomIJNS4_4SM904GMMA26MMA_64x256x16_F32F16F16_SSILNSO_5MajorE0ELSQ_0ELNSO_7ScaleInE1ELSR_1EEEEEENS4_6LayoutINS5_IJSC_SB_SB_EEENS5_IJSB_NSA_ILi0EEESW_EEEEENS5_IJNS4_10UnderscoreESZ_SZ_EEEEENS4_23SM90_TMA_LOAD_MULTICASTENS4_14ComposedLayoutINS4_7SwizzleILi2ELi4ELi3EEENS4_18smem_ptr_flag_bitsILi16EEENSU_INS5_IJNSA_ILi8EEESH_EEENS5_IJSH_SB_EEEEEEEvNS4_8identityENS4_13SM90_TMA_LOADES1C_vS1D_EENS_8epilogue10collective6detail29Sm90TmaWarpSpecializedAdapterINS1H_15DefaultEpilogueISJ_SK_SK_NS1G_6thread17LinearCombinationISJ_Li1EffLNS1L_9ScaleType4KindE0ELNS_15FloatRoundStyleE2ESJ_EENS1_15EpilogueDefaultEEEEEvvEEEEvNT_6ParamsE:
        .type           _ZN7cutlass13device_kernelINS_4gemm6kernel13GemmUniversalIN4cute5tupleIJiiiiEEENS1_10collective13CollectiveMmaINS1_34MainloopSm90TmaGmmaWarpSpecializedILi7ENS5_IJNS4_1CILi1EEENSA_ILi2EEESB_EEENS1_35KernelTmaWarpSpecializedCooperativeEEENS5_IJNSA_ILi256EEESG_NSA_ILi32EEEEEENS_6half_tENS5_IJlSB_lEEESJ_SK_NS4_8TiledMMAINS4_8MMA_AtomIJNS4_4SM904GMMA26MMA_64x256x16_F32F16F16_SSILNSO_5MajorE0ELSQ_0ELNSO_7ScaleInE1ELSR_1EEEEEENS4_6LayoutINS5_IJSC_SB_SB_EEENS5_IJSB_NSA_ILi0EEESW_EEEEENS5_IJNS4_10UnderscoreESZ_SZ_EEEEENS4_23SM90_TMA_LOAD_MULTICASTENS4_14ComposedLayoutINS4_7SwizzleILi2ELi4ELi3EEENS4_18smem_ptr_flag_bitsILi16EEENSU_INS5_IJNSA_ILi8EEESH_EEENS5_IJSH_SB_EEEEEEEvNS4_8identityENS4_13SM90_TMA_LOADES1C_vS1D_EENS_8epilogue10collective6detail29Sm90TmaWarpSpecializedAdapterINS1H_15DefaultEpilogueISJ_SK_SK_NS1G_6thread17LinearCombinationISJ_Li1EffLNS1L_9ScaleType4KindE0ELNS_15FloatRoundStyleE2ESJ_EENS1_15EpilogueDefaultEEEEEvvEEEEvNT_6ParamsE,@function
        .size           _ZN7cutlass13device_kernelINS_4gemm6kernel13GemmUniversalIN4cute5tupleIJiiiiEEENS1_10collective13CollectiveMmaINS1_34MainloopSm90TmaGmmaWarpSpecializedILi7ENS5_IJNS4_1CILi1EEENSA_ILi2EEESB_EEENS1_35KernelTmaWarpSpecializedCooperativeEEENS5_IJNSA_ILi256EEESG_NSA_ILi32EEEEEENS_6half_tENS5_IJlSB_lEEESJ_SK_NS4_8TiledMMAINS4_8MMA_AtomIJNS4_4SM904GMMA26MMA_64x256x16_F32F16F16_SSILNSO_5MajorE0ELSQ_0ELNSO_7ScaleInE1ELSR_1EEEEEENS4_6LayoutINS5_IJSC_SB_SB_EEENS5_IJSB_NSA_ILi0EEESW_EEEEENS5_IJNS4_10UnderscoreESZ_SZ_EEEEENS4_23SM90_TMA_LOAD_MULTICASTENS4_14ComposedLayoutINS4_7SwizzleILi2ELi4ELi3EEENS4_18smem_ptr_flag_bitsILi16EEENSU_INS5_IJNSA_ILi8EEESH_EEENS5_IJSH_SB_EEEEEEEvNS4_8identityENS4_13SM90_TMA_LOADES1C_vS1D_EENS_8epilogue10collective6detail29Sm90TmaWarpSpecializedAdapterINS1H_15DefaultEpilogueISJ_SK_SK_NS1G_6thread17LinearCombinationISJ_Li1EffLNS1L_9ScaleType4KindE0ELNS_15FloatRoundStyleE2ESJ_EENS1_15EpilogueDefaultEEEEEvvEEEEvNT_6ParamsE,(.L_x_587 - _ZN7cutlass13device_kernelINS_4gemm6kernel13GemmUniversalIN4cute5tupleIJiiiiEEENS1_10collective13CollectiveMmaINS1_34MainloopSm90TmaGmmaWarpSpecializedILi7ENS5_IJNS4_1CILi1EEENSA_ILi2EEESB_EEENS1_35KernelTmaWarpSpecializedCooperativeEEENS5_IJNSA_ILi256EEESG_NSA_ILi32EEEEEENS_6half_tENS5_IJlSB_lEEESJ_SK_NS4_8TiledMMAINS4_8MMA_AtomIJNS4_4SM904GMMA26MMA_64x256x16_F32F16F16_SSILNSO_5MajorE0ELSQ_0ELNSO_7ScaleInE1ELSR_1EEEEEENS4_6LayoutINS5_IJSC_SB_SB_EEENS5_IJSB_NSA_ILi0EEESW_EEEEENS5_IJNS4_10UnderscoreESZ_SZ_EEEEENS4_23SM90_TMA_LOAD_MULTICASTENS4_14ComposedLayoutINS4_7SwizzleILi2ELi4ELi3EEENS4_18smem_ptr_flag_bitsILi16EEENSU_INS5_IJNSA_ILi8EEESH_EEENS5_IJSH_SB_EEEEEEEvNS4_8identityENS4_13SM90_TMA_LOADES1C_vS1D_EENS_8epilogue10collective6detail29Sm90TmaWarpSpecializedAdapterINS1H_15DefaultEpilogueISJ_SK_SK_NS1G_6thread17LinearCombinationISJ_Li1EffLNS1L_9ScaleType4KindE0ELNS_15FloatRoundStyleE2ESJ_EENS1_15EpilogueDefaultEEEEEvvEEEEvNT_6ParamsE)
        .other          _ZN7cutlass13device_kernelINS_4gemm6kernel13GemmUniversalIN4cute5tupleIJiiiiEEENS1_10collective13CollectiveMmaINS1_34MainloopSm90TmaGmmaWarpSpecializedILi7ENS5_IJNS4_1CILi1EEENSA_ILi2EEESB_EEENS1_35KernelTmaWarpSpecializedCooperativeEEENS5_IJNSA_ILi256EEESG_NSA_ILi32EEEEEENS_6half_tENS5_IJlSB_lEEESJ_SK_NS4_8TiledMMAINS4_8MMA_AtomIJNS4_4SM904GMMA26MMA_64x256x16_F32F16F16_SSILNSO_5MajorE0ELSQ_0ELNSO_7ScaleInE1ELSR_1EEEEEENS4_6LayoutINS5_IJSC_SB_SB_EEENS5_IJSB_NSA_ILi0EEESW_EEEEENS5_IJNS4_10UnderscoreESZ_SZ_EEEEENS4_23SM90_TMA_LOAD_MULTICASTENS4_14ComposedLayoutINS4_7SwizzleILi2ELi4ELi3EEENS4_18smem_ptr_flag_bitsILi16EEENSU_INS5_IJNSA_ILi8EEESH_EEENS5_IJSH_SB_EEEEEEEvNS4_8identityENS4_13SM90_TMA_LOADES1C_vS1D_EENS_8epilogue10collective6detail29Sm90TmaWarpSpecializedAdapterINS1H_15DefaultEpilogueISJ_SK_SK_NS1G_6thread17LinearCombinationISJ_Li1EffLNS1L_9ScaleType4KindE0ELNS_15FloatRoundStyleE2ESJ_EENS1_15EpilogueDefaultEEEEEvvEEEEvNT_6ParamsE,@"STO_CUDA_ENTRY STV_DEFAULT"
_ZN7cutlass13device_kernelINS_4gemm6kernel13GemmUniversalIN4cute5tupleIJiiiiEEENS1_10collective13CollectiveMmaINS1_34MainloopSm90TmaGmmaWarpSpecializedILi7ENS5_IJNS4_1CILi1EEENSA_ILi2EEESB_EEENS1_35KernelTmaWarpSpecializedCooperativeEEENS5_IJNSA_ILi256EEESG_NSA_ILi32EEEEEENS_6half_tENS5_IJlSB_lEEESJ_SK_NS4_8TiledMMAINS4_8MMA_AtomIJNS4_4SM904GMMA26MMA_64x256x16_F32F16F16_SSILNSO_5MajorE0ELSQ_0ELNSO_7ScaleInE1ELSR_1EEEEEENS4_6LayoutINS5_IJSC_SB_SB_EEENS5_IJSB_NSA_ILi0EEESW_EEEEENS5_IJNS4_10UnderscoreESZ_SZ_EEEEENS4_23SM90_TMA_LOAD_MULTICASTENS4_14ComposedLayoutINS4_7SwizzleILi2ELi4ELi3EEENS4_18smem_ptr_flag_bitsILi16EEENSU_INS5_IJNSA_ILi8EEESH_EEENS5_IJSH_SB_EEEEEEEvNS4_8identityENS4_13SM90_TMA_LOADES1C_vS1D_EENS_8epilogue10collective6detail29Sm90TmaWarpSpecializedAdapterINS1H_15DefaultEpilogueISJ_SK_SK_NS1G_6thread17LinearCombinationISJ_Li1EffLNS1L_9ScaleType4KindE0ELNS_15FloatRoundStyleE2ESJ_EENS1_15EpilogueDefaultEEEEEvvEEEEvNT_6ParamsE:
[----:B------:R-:W0:Y:S02]  /*0000*/  LDC R1, c[0x0][0x28] ;  /* 0x00000a00ff017b82 */ /* 0x000e240000000800 */
[----:B0-----:R-:W-:Y:S01]  /*0010*/  VIADD R1, R1, 0xfffffb40 ;  /* 0xfffffb4001017836 */ /* 0x001fe20000000000 */
[----:B------:R-:W0:Y:S01]  /*0020*/  S2R R5, SR_TID.X ;  /* 0x0000000000057919 */ /* 0x000e220000002100 */
[----:B------:R-:W-:Y:S01]  /*0030*/  ELECT P0, URZ, PT ;  /* 0x00000000003f782f */ /* 0x000fe20003800000 */
[----:B------:R-:W-:Y:S01]  /*0040*/  BSSY B0, `(.L_x_0) ;  /* 0x0000015000007945 */ /* 0x000fe20003800000 */
[--C-:B0-----:R-:W-:Y:S02]  /*0050*/  SHF.R.U32.HI R0, RZ, 0x5, R5.reuse ;  /* 0x00000005ff007819 */ /* 0x101fe40000011605 */
[----:B------:R-:W-:-:S03]  /*0060*/  SHF.R.U32.HI R2, RZ, 0x7, R5 ;  /* 0x00000007ff027819 */ /* 0x000fc60000011605 */
[----:B------:R-:W0:Y:S04]  /*0070*/  SHFL.IDX PT, R3, R0, RZ, 0x1f ;  /* 0x00001fff00037589 */ /* 0x000e2800000e0000 */
[----:B------:R-:W1:Y:S01]  /*0080*/  SHFL.IDX PT, R2, R2, RZ, 0x1f ;  /* 0x00001fff02027589 */ /* 0x000e6200000e0000 */
[----:B0-----:R-:W-:Y:S02]  /*0090*/  R2UR UR9, R3 ;  /* 0x00000000030972ca */ /* 0x001fe400000e0000 */
[----:B-1----:R-:W-:-:S11]  /*00a0*/  R2UR UR5, R2 ;  /* 0x00000000020572ca */ /* 0x002fd600000e0000 */
[----:B------:R-:W-:Y:S02]  /*00b0*/  USHF.R.S32.HI UR4, URZ, 0x1f, UR9 ;  /* 0x0000001f3f047899 */ /* 0x000fe40008011409 */
[----:B------:R-:W-:Y:S02]  /*00c0*/  ISETP.NE.OR P0, PT, RZ, UR9, !P0 ;  /* 0x00000009ff007c0c */ /* 0x000fe4000c705670 */
[----:B------:R-:W-:-:S04]  /*00d0*/  ULEA.HI UR4, UR4, UR9, URZ, 0x2 ;  /* 0x0000000904047291 */ /* 0x000fc8000f8f103f */
[----:B------:R-:W-:-:S04]  /*00e0*/  ULOP3.LUT UR4, UR4, 0xfffffffc, URZ, 0xc0, !UPT ;  /* 0xfffffffc04047892 */ /* 0x000fc8000f8ec03f */
[----:B------:R-:W-:-:S03]  /*00f0*/  UIADD3 UR9, UR9, -UR4, URZ ;  /* 0x8000000409097290 */ /* 0x000fc6000fffe03f */
[----:B------:R-:W-:Y:S09]  /*0100*/  @P0 BRA `(.L_x_1) ;  /* 0x0000000000200947 */ /* 0x000ff20003800000 */
[----:B------:R-:W-:Y:S02]  /*0110*/  ULDC.64 UR6, c[0x0][0x198] ;  /* 0x0000660000067ab9 */ /* 0x000fe40000000a00 */
[----:B------:R-:W-:Y:S02]  /*0120*/  UIADD3 UR10, UP0, UR6, 0xf0, URZ ;  /* 0x000000f0060a7890 */ /* 0x000fe4000ff1e03f */
[----:B------:R-:W-:Y:S02]  /*0130*/  UIADD3 UR6, UP1, UR6, 0x1f0, URZ ;  /* 0x000001f006067890 */ /* 0x000fe4000ff3e03f */
[----:B------:R-:W-:Y:S02]  /*0140*/  UIADD3.X UR11, URZ, UR7, URZ, UP0, !UPT ;  /* 0x000000073f0b7290 */ /* 0x000fe400087fe43f */
[----:B------:R-:W-:-:S07]  /*0150*/  UIADD3.X UR7, URZ, UR7, URZ, UP1, !UPT ;  /* 0x000000073f077290 */ /* 0x000fce0008ffe43f */
[----:B------:R0:W-:Y:S02]  /*0160*/  UTMACCTL.PF [UR10] ;  /* 0x000000000a0079b9 */ /* 0x0001e40008040000 */
[----:B------:R0:W-:Y:S02]  /*0170*/  UTMACCTL.PF [UR6] ;  /* 0x00000000060079b9 */ /* 0x0001e40008040000 */
[----:B0-----:R-:W-:Y:S01]  /*0180*/  NOP ;  /* 0x0000000000007918 */ /* 0x001fe20000000000 */
.L_x_1:
[----:B------:R-:W-:Y:S05]  /*0190*/  BSYNC B0 ;  /* 0x0000000000007941 */ /* 0x000fea0003800000 */
.L_x_0:
[----:B------:R-:W0:Y:S01]  /*01a0*/  SHFL.IDX PT, R2, R0, RZ, 0x1f ;  /* 0x00001fff00027589 */ /* 0x000e2200000e0000 */
[----:B------:R-:W-:Y:S01]  /*01b0*/  UISETP.NE.AND UP0, UPT, UR9, 0x3, UPT ;  /* 0x000000030900788c */ /* 0x000fe2000bf05270 */
[----:B------:R-:W-:Y:S01]  /*01c0*/  ISETP.NE.AND P2, PT, RZ, UR5, PT ;  /* 0x00000005ff007c0c */ /* 0x000fe2000bf45270 */
[----:B------:R-:W-:Y:S02]  /*01d0*/  UIADD3 UR16, UR5, -0x1, URZ ;  /* 0xffffffff05107890 */ /* 0x000fe4000fffe03f */
[----:B------:R-:W-:Y:S02]  /*01e0*/  UISETP.EQ.OR UP0, UPT, UR9, URZ, !UP0 ;  /* 0x0000003f0900728c */ /* 0x000fe4000c702670 */
[----:B------:R-:W-:Y:S02]  /*01f0*/  UISETP.GE.U32.AND UP1, UPT, UR16, 0x2, UPT ;  /* 0x000000021000788c */ /* 0x000fe4000bf26070 */
[----:B------:R-:W-:-:S04]  /*0200*/  UISETP.EQ.AND UP0, UPT, UR5, URZ, UP0 ;  /* 0x0000003f0500728c */ /* 0x000fc80008702270 */
[----:B------:R-:W-:-:S04]  /*0210*/  USEL UR40, URZ, 0x1, !UP0 ;  /* 0x000000013f287887 */ /* 0x000fc8000c000000 */
[----:B------:R-:W-:Y:S01]  /*0220*/  USEL UR40, UR40, 0x2, UP1 ;  /* 0x0000000228287887 */ /* 0x000fe20008800000 */
[----:B0-----:R-:W-:-:S13]  /*0230*/  ISETP.NE.AND P0, PT, R2, RZ, PT ;  /* 0x000000ff0200720c */ /* 0x001fda0003f05270 */
[----:B------:R-:W-:Y:S05]  /*0240*/  @P0 BRA `(.L_x_2) ;  /* 0x0000000000700947 */ /* 0x000fea0003800000 */
[----:B------:R-:W0:Y:S01]  /*0250*/  S2UR UR8, SR_CgaCtaId ;  /* 0x00000000000879c3 */ /* 0x000e220000008800 */
[----:B------:R-:W-:Y:S01]  /*0260*/  UMOV UR4, 0x400 ;  /* 0x0000040000047882 */ /* 0x000fe20000000000 */
[----:B------:R-:W-:Y:S01]  /*0270*/  UMOV UR5, 0x1 ;  /* 0x0000000100057882 */ /* 0x000fe20000000000 */
[----:B------:R-:W-:Y:S01]  /*0280*/  UMOV UR6, 0x4 ;  /* 0x0000000400067882 */ /* 0x000fe20000000000 */
[----:B------:R-:W-:Y:S01]  /*0290*/  ELECT P0, URZ, PT ;  /* 0x00000000003f782f */ /* 0x000fe20003800000 */
[----:B------:R-:W-:-:S04]  /*02a0*/  UIADD3 UR6, -UR6, 0x100000, URZ ;  /* 0x0010000006067890 */ /* 0x000fc8000fffe13f */
[----:B------:R-:W-:Y:S02]  /*02b0*/  USHF.L.U32 UR7, UR6, 0xb, URZ ;  /* 0x0000000b06077899 */ /* 0x000fe4000800063f */
[----:B------:R-:W-:Y:S02]  /*02c0*/  USHF.L.U32 UR6, UR6, 0x1, URZ ;  /* 0x0000000106067899 */ /* 0x000fe4000800063f */
[----:B0-----:R-:W-:Y:S02]  /*02d0*/  ULEA UR8, UR8, UR4, 0x18 ;  /* 0x0000000408087291 */ /* 0x001fe4000f8ec03f */
[----:B------:R-:W-:-:S04]  /*02e0*/  UIADD3 UR4, -UR5, 0x100000, URZ ;  /* 0x0010000005047890 */ /* 0x000fc8000fffe13f */
[----:B------:R-:W-:Y:S02]  /*02f0*/  USHF.L.U32 UR5, UR4, 0xb, URZ ;  /* 0x0000000b04057899 */ /* 0x000fe4000800063f */
[----:B------:R-:W-:Y:S01]  /*0300*/  USHF.L.U32 UR4, UR4, 0x1, URZ ;  /* 0x0000000104047899 */ /* 0x000fe2000800063f */
[----:B------:R-:W0:Y:S11]  /*0310*/  FENCE.VIEW.ASYNC.S ;  /* 0x00000000000073c6 */ /* 0x000e360000000000 */
[----:B0-----:R0:W1:Y:S01]  /*0320*/  SYNCS.EXCH.64 URZ, [UR8], UR4 ;  /* 0x00000004083f75b2 */ /* 0x0010620008000100 */
[----:B------:R0:W2:Y:S01]  /*0330*/  SYNCS.EXCH.64 URZ, [UR8+0x38], UR6 ;  /* 0x00003806083f75b2 */ /* 0x0000a20008000100 */
[----:B------:R0:W3:Y:S01]  /*0340*/  SYNCS.EXCH.64 URZ, [UR8+0x8], UR4 ;  /* 0x00000804083f75b2 */ /* 0x0000e20008000100 */
[----:B------:R0:W4:Y:S01]  /*0350*/  SYNCS.EXCH.64 URZ, [UR8+0x40], UR6 ;  /* 0x00004006083f75b2 */ /* 0x0001220008000100 */
[----:B------:R0:W0:Y:S01]  /*0360*/  SYNCS.EXCH.64 URZ, [UR8+0x10], UR4 ;  /* 0x00001004083f75b2 */ /* 0x0000220008000100 */
        /* <DEDUP_REMOVED lines=9> */
[----:B------:R-:W-:Y:S01]  /*0400*/  NOP ;  /* 0x0000000000007918 */ /* 0x000fe20000000000 */
.L_x_2:
[----:B------:R-:W5:Y:S01]  /*0410*/  S2UR UR10, SR_CTAID.Y ;  /* 0x00000000000a79c3 */ /* 0x000f620000002600 */
[----:B------:R-:W1:Y:S01]  /*0420*/  SHFL.IDX PT, R0, R0, RZ, 0x1f ;  /* 0x00001fff00007589 */ /* 0x000e6200000e0000 */
[----:B------:R-:W-:Y:S02]  /*0430*/  SHF.R.S32.HI R3, RZ, 0x1f, R5 ;  /* 0x0000001fff037819 */ /* 0x000fe40000011405 */
[----:B------:R-:W-:Y:S02]  /*0440*/  ELECT P0, URZ, PT ;  /* 0x00000000003f782f */ /* 0x000fe40003800000 */
[----:B------:R-:W-:Y:S01]  /*0450*/  SHF.R.S32.HI R7, RZ, 0x1f, R2 ;  /* 0x0000001fff077819 */ /* 0x000fe20000011402 */
[----:B0-----:R-:W-:Y:S01]  /*0460*/  ULDC UR4, c[0x0][0x154] ;  /* 0x0000550000047ab9 */ /* 0x001fe20000000800 */
[----:B------:R-:W-:Y:S01]  /*0470*/  LEA.HI R3, R3, R5, RZ, 0x7 ;  /* 0x0000000503037211 */ /* 0x000fe200078f38ff */
[----:B------:R-:W-:Y:S01]  /*0480*/  ULDC UR11, c[0x0][0x148] ;  /* 0x00005200000b7ab9 */ /* 0x000fe20000000800 */
[----:B------:R-:W0:Y:S01]  /*0490*/  S2UR UR13, SR_CTAID.X ;  /* 0x00000000000d79c3 */ /* 0x000e220000002500 */
[----:B------:R-:W-:Y:S01]  /*04a0*/  LEA.HI R7, R7, R2, RZ, 0x2 ;  /* 0x0000000207077211 */ /* 0x000fe200078f10ff */
[----:B------:R-:W-:Y:S01]  /*04b0*/  NOP ;  /* 0x0000000000007918 */ /* 0x000fe20000000000 */
[----:B------:R-:W-:Y:S01]  /*04c0*/  LOP3.LUT R3, R3, 0xffffff80, RZ, 0xc0, !PT ;  /* 0xffffff8003037812 */ /* 0x000fe200078ec0ff */
[----:B------:R-:W-:Y:S01]  /*04d0*/  NOP ;  /* 0x0000000000007918 */ /* 0x000fe20000000000 */
[----:B------:R-:W-:-:S03]  /*04e0*/  LOP3.LUT R7, R7, 0x3ffffffc, RZ, 0xc0, !PT ;  /* 0x3ffffffc07077812 */ /* 0x000fc600078ec0ff */
[----:B------:R-:W-:Y:S02]  /*04f0*/  IMAD.IADD R3, R5, 0x1, -R3 ;  /* 0x0000000105037824 */ /* 0x000fe400078e0a03 */
[----:B------:R-:W-:Y:S01]  /*0500*/  IMAD.IADD R2, R2, 0x1, -R7 ;  /* 0x0000000102027824 */ /* 0x000fe200078e0a07 */
[----:B-----5:R-:W-:Y:S02]  /*0510*/  I2FP.F32.U32 R4, UR10 ;  /* 0x0000000a00047c45 */ /* 0x020fe40008201000 */
[----:B-1----:R-:W-:Y:S02]  /*0520*/  ISETP.NE.OR P0, PT, R0, RZ, !P0 ;  /* 0x000000ff0000720c */ /* 0x002fe40004705670 */
[----:B------:R-:W-:Y:S01]  /*0530*/  SHF.R.S32.HI R0, RZ, 0x1f, R3 ;  /* 0x0000001fff007819 */ /* 0x000fe20000011403 */
[----:B------:R-:W-:Y:S01]  /*0540*/  FMUL R8, R4, UR4 ;  /* 0x0000000404087c20 */ /* 0x000fe20008400000 */
[----:B------:R-:W-:Y:S01]  /*0550*/  ULDC UR4, c[0x0][0x150] ;  /* 0x0000540000047ab9 */ /* 0x000fe20000000800 */
[----:B0-----:R-:W-:-:S02]  /*0560*/  I2FP.F32.U32 R4, UR13 ;  /* 0x0000000d00047c45 */ /* 0x001fc40008201000 */
[----:B------:R-:W-:Y:S02]  /*0570*/  LEA.HI R0, R0, R3, RZ, 0x3 ;  /* 0x0000000300007211 */ /* 0x000fe400078f18ff */
[----:B------:R-:W0:Y:S01]  /*0580*/  F2I.U32.TRUNC.NTZ R8, R8 ;  /* 0x0000000800087305 */ /* 0x000e22000020f000 */
[----:B------:R-:W-:Y:S01]  /*0590*/  FMUL R6, R4, UR4 ;  /* 0x0000000404067c20 */ /* 0x000fe20008400000 */
[--C-:B------:R-:W-:Y:S02]  /*05a0*/  SHF.R.S32.HI R4, RZ, 0x3, R0.reuse ;  /* 0x00000003ff047819 */ /* 0x100fe40000011400 */
[----:B------:R-:W-:Y:S01]  /*05b0*/  VOTEU.ALL UP0, P0 ;  /* 0x00000000003f7886 */ /* 0x000fe20000000000 */
[----:B------:R-:W-:Y:S01]  /*05c0*/  SHF.R.S32.HI R5, RZ, 0x1f, R0 ;  /* 0x0000001fff057819 */ /* 0x000fe20000011400 */
[----:B------:R-:W-:Y:S01]  /*05d0*/  UMOV UR4, 0x20 ;  /* 0x0000002000047882 */ /* 0x000fe20000000000 */
[----:B------:R-:W1:Y:S01]  /*05e0*/  LDC R0, c[0x0][0x140] ;  /* 0x00005000ff007b82 */ /* 0x000e620000000800 */
[----:B------:R-:W5:Y:S01]  /*05f0*/  F2I.U32.TRUNC.NTZ R6, R6 ;  /* 0x0000000600067305 */ /* 0x000f62000020f000 */
[----:B------:R-:W-:Y:S01]  /*0600*/  LEA.HI R5, R5, R4, RZ, 0x2 ;  /* 0x0000000405057211 */ /* 0x000fe200078f10ff */
[----:B------:R-:W-:Y:S01]  /*0610*/  @!UP0 UMOV UR7, 0x400 ;  /* 0x0000040000078882 */ /* 0x000fe20000000000 */
[----:B------:R-:W-:-:S04]  /*0620*/  @!UP0 UIADD3 UR4, -UR4, 0x100000, URZ ;  /* 0x0010000004048890 */ /* 0x000fc8000fffe13f */
[----:B------:R-:W-:Y:S02]  /*0630*/  @!UP0 USHF.L.U32 UR5, UR4, 0xb, URZ ;  /* 0x0000000b04058899 */ /* 0x000fe4000800063f */
[----:B------:R-:W-:Y:S01]  /*0640*/  @!UP0 USHF.L.U32 UR4, UR4, 0x1, URZ ;  /* 0x0000000104048899 */ /* 0x000fe2000800063f */
[----:B------:R-:W-:Y:S01]  /*0650*/  LOP3.LUT R5, R5, 0xfffffffc, RZ, 0xc0, !PT ;  /* 0xfffffffc05057812 */ /* 0x000fe200078ec0ff */
[----:B------:R-:W-:Y:S01]  /*0660*/  VOTEU.ALL UP1, P0 ;  /* 0x00000000003f7886 */ /* 0x000fe20000020000 */
[----:B------:R-:W2:Y:S01]  /*0670*/  @!UP0 S2UR UR8, SR_CgaCtaId ;  /* 0x00000000000889c3 */ /* 0x000ea20000008800 */
[----:B0-----:R-:W-:Y:S02]  /*0680*/  R2UR UR12, R8 ;  /* 0x00000000080c72ca */ /* 0x001fe400000e0000 */
[----:B------:R-:W-:Y:S01]  /*0690*/  IMAD.IADD R5, R4, 0x1, -R5 ;  /* 0x0000000104057824 */ /* 0x000fe200078e0a05 */
[----:B-----5:R-:W-:-:S04]  /*06a0*/  R2UR UR6, R6 ;  /* 0x00000000060672ca */ /* 0x020fc800000e0000 */
[----:B------:R-:W-:-:S06]  /*06b0*/  LEA R2, R2, R5, 0x2 ;  /* 0x0000000502027211 */ /* 0x000fcc00078e10ff */
[----:B------:R-:W-:Y:S01]  /*06c0*/  UIADD3 UR12, -UR12, URZ, URZ ;  /* 0x0000003f0c0c7290 */ /* 0x000fe2000fffe13f */
[----:B------:R-:W-:Y:S01]  /*06d0*/  IMAD.SHL.U32 R5, R2, 0x4, RZ ;  /* 0x0000000402057824 */ /* 0x000fe200078e00ff */
[----:B-1----:R-:W-:Y:S02]  /*06e0*/  ISETP.EQ.U32.AND P3, PT, R0, 0x1, PT ;  /* 0x000000010000780c */ /* 0x002fe40003f62070 */
[----:B------:R-:W-:Y:S02]  /*06f0*/  UIMAD UR14, UR11, UR12, UR10 ;  /* 0x0000000c0b0e72a4 */ /* 0x000fe4000f8e020a */
[----:B------:R-:W-:Y:S01]  /*0700*/  LOP3.LUT R152, R2, 0xc, R5, 0x78, !PT ;  /* 0x0000000c02987812 */ /* 0x000fe200078e7805 */
[----:B------:R-:W-:Y:S02]  /*0710*/  UIADD3 UR6, -UR6, URZ, URZ ;  /* 0x0000003f06067290 */ /* 0x000fe4000fffe13f */
[----:B--2---:R-:W-:Y:S01]  /*0720*/  @!UP0 ULEA UR7, UR8, UR7, 0x18 ;  /* 0x0000000708078291 */ /* 0x004fe2000f8ec03f */
[----:B------:R-:W-:Y:S01]  /*0730*/  ISETP.NE.AND P1, PT, R152, UR14, PT ;  /* 0x0000000e98007c0c */ /* 0x000fe2000bf25270 */
[----:B------:R-:W-:Y:S01]  /*0740*/  VOTEU.ALL UP0, P0 ;  /* 0x00000000003f7886 */ /* 0x000fe20000000000 */
[----:B------:R-:W-:Y:S01]  /*0750*/  ULDC UR8, c[0x0][0x144] ;  /* 0x0000510000087ab9 */ /* 0x000fe20000000800 */
[----:B------:R-:W-:Y:S01]  /*0760*/  LOP3.LUT P0, RZ, R3, 0x7, RZ, 0xc0, !PT ;  /* 0x0000000703ff7812 */ /* 0x000fe2000780c0ff */
[----:B------:R-:W-:-:S03]  /*0770*/  UIMAD UR8, UR8, UR6, UR13 ;  /* 0x00000006080872a4 */ /* 0x000fc6000f8e020d */
[----:B------:R-:W-:-:S03]  /*0780*/  ISETP.LT.U32.AND P0, PT, R152, 0x2, !P0 ;  /* 0x000000029800780c */ /* 0x000fc60004701070 */
[----:B------:R-:W-:Y:S01]  /*0790*/  ISETP.EQ.OR P1, PT, RZ, UR8, !P1 ;  /* 0x00000008ff007c0c */ /* 0x000fe2000cf22670 */
[----:B------:R-:W0:Y:S02]  /*07a0*/  FENCE.VIEW.ASYNC.S ;  /* 0x00000000000073c6 */ /* 0x000e240000000000 */
[----:B0-----:R0:W1:Y:S01]  /*07b0*/  @!UP0 SYNCS.EXCH.64 URZ, [UR7+0x80], UR4 ;  /* 0x00008004073f85b2 */ /* 0x0010620008000100 */
[----:B------:R-:W-:-:S04]  /*07c0*/  PLOP3.LUT P0, PT, P0, P1, PT, 0x80, 0x0 ;  /* 0x000000000000781c */ /* 0x000fc80000703070 */
[----:B------:R-:W-:Y:S01]  /*07d0*/  P2R R17, PR, RZ, 0x1 ;  /* 0x00000001ff117803 */ /* 0x000fe20000000000 */
[----:B------:R0:W2:Y:S01]  /*07e0*/  @!UP1 SYNCS.EXCH.64 URZ, [UR7+0x88], UR4 ;  /* 0x00008804073f95b2 */ /* 0x0000a20008000100 */
[----:B------:R-:W-:Y:S01]  /*07f0*/  NOP ;  /* 0x0000000000007918 */ /* 0x000fe20000000000 */
[----:B------:R-:W-:Y:S06]  /*0800*/  @!P3 BRA `(.L_x_3) ;  /* 0x000000000008b947 */ /* 0x000fec0003800000 */
[----:B-1234-:R-:W-:Y:S01]  /*0810*/  UCGABAR_ARV ;  /* 0x00000000000079c7 */ /* 0x01efe20008000000 */
[----:B------:R-:W-:Y:S05]  /*0820*/  BRA `(.L_x_4) ;  /* 0x0000000000047947 */ /* 0x000fea0003800000 */
.L_x_3:
[----:B-1234-:R-:W-:Y:S01]  /*0830*/  NOP ;  /* 0x0000000000007918 */ /* 0x01efe20000000000 */
.L_x_4:
[----:B0-----:R-:W-:Y:S01]  /*0840*/  ULDC UR4, c[0x0][0x65c] ;  /* 0x0001970000047ab9 */ /* 0x001fe20000000800 */
[----:B------:R-:W-:Y:S01]  /*0850*/  UMOV UR5, URZ ;  /* 0x0000003f00057c82 */ /* 0x000fe20008000000 */
[----:B------:R-:W-:-:S03]  /*0860*/  UISETP.NE.AND UP0, UPT, UR4, 0x1, UPT ;  /* 0x000000010400788c */ /* 0x000fc6000bf05270 */
[----:B------:R-:W-:Y:S01]  /*0870*/  UMOV UR4, UR13 ;  /* 0x0000000d00047c82 */ /* 0x000fe20008000000 */
[----:B------:R-:W-:Y:S02]  /*0880*/  UP2UR UR45, UPR, URZ, 0x1 ;  /* 0x000000013f2d7883 */ /* 0x000fe40008000000 */
[----:B------:R-:W-:Y:S02]  /*0890*/  PLOP3.LUT P0, PT, PT, PT, UP0, 0x80, 0x0 ;  /* 0x000000000000781c */ /* 0x000fe40003f0f008 */
[----:B------:R-:W-:Y:S02]  /*08a0*/  PLOP3.LUT P1, PT, PT, PT, UP0, 0x80, 0x0 ;  /* 0x000000000000781c */ /* 0x000fe40003f2f008 */
[----:B------:R-:W-:Y:S01]  /*08b0*/  PLOP3.LUT P5, PT, PT, PT, UP0, 0x80, 0x0 ;  /* 0x000000000000781c */ /* 0x000fe20003faf008 */
[----:B------:R-:W-:Y:S01]  /*08c0*/  @UP0 ULDC UR14, c[0x0][0x10] ;  /* 0x00000400000e0ab9 */ /* 0x000fe20000000800 */
[----:B------:R-:W-:Y:S01]  /*08d0*/  @UP0 UMOV UR6, UR10 ;  /* 0x0000000a00060c82 */ /* 0x000fe20008000000 */
[----:B------:R-:W-:Y:S01]  /*08e0*/  @UP0 UMOV UR7, URZ ;  /* 0x0000003f00070c82 */ /* 0x000fe20008000000 */
[----:B------:R-:W-:Y:S01]  /*08f0*/  PLOP3.LUT P4, PT, PT, PT, UP0, 0x80, 0x0 ;  /* 0x000000000000781c */ /* 0x000fe20003f8f008 */
[----:B------:R-:W-:-:S03]  /*0900*/  @UP0 UIMAD.WIDE.U32 UR14, UR13, UR14, UR6 ;  /* 0x0000000e0d0e02a5 */ /* 0x000fc6000f8e0006 */
[----:B------:R-:W-:Y:S01]  /*0910*/  @!UP0 ULDC UR7, c[0x0][0xc] ;  /* 0x0000030000078ab9 */ /* 0x000fe20000000800 */
[----:B------:R-:W-:Y:S01]  /*0920*/  @UP0 UMOV UR6, URZ ;  /* 0x0000003f00060c82 */ /* 0x000fe20008000000 */
[----:B------:R-:W-:Y:S01]  /*0930*/  @!UP0 UIMAD.WIDE.U32 UR4, UR10, UR7, UR4 ;  /* 0x000000070a0482a5 */ /* 0x000fe2000f8e0004 */
[----:B------:R-:W-:Y:S01]  /*0940*/  IMAD.U32 R2, RZ, RZ, UR14 ;  /* 0x0000000eff027e24 */ /* 0x000fe2000f8e00ff */
[----:B------:R-:W-:Y:S02]  /*0950*/  @UP0 UIADD3 UR6, UR15, UR6, URZ ;  /* 0x000000060f060290 */ /* 0x000fe4000fffe03f */
[----:B------:R-:W-:Y:S02]  /*0960*/  IMAD.U32 R3, RZ, RZ, UR15 ;  /* 0x0000000fff037e24 */ /* 0x000fe4000f8e00ff */
[----:B------:R-:W-:Y:S02]  /*0970*/  @P0 IMAD.MOV.U32 R7, RZ, RZ, R2 ;  /* 0x000000ffff070224 */ /* 0x000fe400078e0002 */
[----:B------:R-:W-:Y:S01]  /*0980*/  IMAD.U32 R2, RZ, RZ, UR4 ;  /* 0x00000004ff027e24 */ /* 0x000fe2000f8e00ff */
[----:B------:R-:W-:Y:S01]  /*0990*/  @P1 MOV R6, UR6 ;  /* 0x0000000600061c02 */ /* 0x000fe20008000f00 */
[----:B------:R-:W-:-:S02]  /*09a0*/  IMAD.U32 R5, RZ, RZ, UR5 ;  /* 0x00000005ff057e24 */ /* 0x000fc4000f8e00ff */
[----:B------:R-:W-:Y:S01]  /*09b0*/  IMAD.U32 R3, RZ, RZ, UR5 ;  /* 0x00000005ff037e24 */ /* 0x000fe2000f8e00ff */
[----:B------:R-:W-:Y:S01]  /*09c0*/  @!P4 MOV R7, R2 ;  /* 0x000000020007c202 */ /* 0x000fe20000000f00 */
[----:B------:R-:W-:Y:S02]  /*09d0*/  @!P5 IMAD.MOV.U32 R6, RZ, RZ, R5 ;  /* 0x000000ffff06d224 */ /* 0x000fe400078e0005 */
[----:B------:R-:W-:-:S03]  /*09e0*/  IMAD.U32 R4, RZ, RZ, UR4 ;  /* 0x00000004ff047e24 */ /* 0x000fc6000f8e00ff */
[----:B------:R0:W-:Y:S04]  /*09f0*/  STL [R1+0x200], R6 ;  /* 0x0002000601007387 */ /* 0x0001e80000100800 */
[----:B------:R0:W-:Y:S01]  /*0a00*/  STL [R1+0x204], R7 ;  /* 0x0002040701007387 */ /* 0x0001e20000100800 */
[----:B------:R-:W-:Y:S05]  /*0a10*/  @!P3 BRA `(.L_x_5) ;  /* 0x00000000000cb947 */ /* 0x000fea0003800000 */
[----:B------:R-:W-:Y:S01]  /*0a20*/  UCGABAR_WAIT ;  /* 0x0000000000007dc7 */ /* 0x000fe20008000000 */
[----:B------:R-:W-:Y:S01]  /*0a30*/  CCTL.IVALL ;  /* 0x00000000ff00798f */ /* 0x000fe20002000000 */
[----:B------:R-:W-:Y:S05]  /*0a40*/  BRA `(.L_x_6) ;  /* 0x0000000000047947 */ /* 0x000fea0003800000 */
.L_x_5:
[----:B------:R-:W-:Y:S06]  /*0a50*/  BAR.SYNC.DEFER_BLOCKING 0x0 ;  /* 0x0000000000007b1d */ /* 0x000fec0000010000 */
.L_x_6:
[----:B------:R-:W-:Y:S05]  /*0a60*/  @!P2 BRA `(.L_x_7) ;  /* 0x0000015c00d0a947 */ /* 0x000fea0003800000 */
[----:B------:R-:W-:-:S06]  /*0a70*/  UISETP.GT.U32.AND UP0, UPT, UR16, 0x1, UPT ;  /* 0x000000011000788c */ /* 0x000fcc000bf04070 */
[----:B------:R-:W-:-:S13]  /*0a80*/  PLOP3.LUT P0, PT, PT, PT, UP0, 0x80, 0x0 ;  /* 0x000000000000781c */ /* 0x000fda0003f0f008 */
[----:B------:R-:W-:Y:S05]  /*0a90*/  @P0 EXIT ;  /* 0x000000000000094d */ /* 0x000fea0003800000 */
[----:B------:R-:W-:Y:S01]  /*0aa0*/  ULDC.64 UR4, c[0x0][0x650] ;  /* 0x0001940000047ab9 */ /* 0x000fe20000000a00 */
[----:B------:R-:W-:Y:S01]  /*0ab0*/  UMOV UR41, 0xffffffff ;  /* 0xffffffff00297882 */ /* 0x000fe20000000000 */
[----:B------:R-:W-:Y:S01]  /*0ac0*/  ISETP.GE.U32.AND P0, PT, R7, UR4, PT ;  /* 0x0000000407007c0c */ /* 0x000fe2000bf06070 */
[----:B------:R-:W-:Y:S01]  /*0ad0*/  UMOV UR42, 0xffffffff ;  /* 0xffffffff002a7882 */ /* 0x000fe20000000000 */
[----:B------:R-:W-:Y:S01]  /*0ae0*/  UMOV UR43, 0xffffffff ;  /* 0xffffffff002b7882 */ /* 0x000fe20000000000 */
[----:B------:R-:W-:Y:S02]  /*0af0*/  PRMT R0, RZ, 0x7610, R0 ;  /* 0x00007610ff007816 */ /* 0x000fe40000000000 */
[----:B------:R-:W-:-:S13]  /*0b00*/  ISETP.GE.U32.AND.EX P0, PT, R6, UR5, PT, P0 ;  /* 0x0000000506007c0c */ /* 0x000fda000bf06100 */
[----:B------:R-:W-:Y:S05]  /*0b10*/  @P0 BRA `(.L_x_8) ;  /* 0x0000000400480947 */ /* 0x000fea0003800000 */
[----:B------:R-:W-:Y:S01]  /*0b20*/  ULDC.64 UR16, c[0x0][0x628] ;  /* 0x00018a0000107ab9 */ /* 0x000fe20000000a00 */
[C---:B------:R-:W-:Y:S01]  /*0b30*/  R2UR UR19, R7.reuse ;  /* 0x00000000071372ca */ /* 0x040fe200000e0000 */
[----:B------:R-:W-:Y:S01]  /*0b40*/  ULDC UR18, c[0x0][0x630] ;  /* 0x00018c0000127ab9 */ /* 0x000fe20000000800 */
[----:B------:R-:W-:Y:S02]  /*0b50*/  ISETP.NE.U32.AND P0, PT, RZ, UR16, PT ;  /* 0x00000010ff007c0c */ /* 0x000fe4000bf05070 */
[----:B------:R-:W-:Y:S02]  /*0b60*/  R2UR UR4, R7 ;  /* 0x00000000070472ca */ /* 0x000fe400000e0000 */
[----:B------:R-:W-:Y:S02]  /*0b70*/  ISETP.NE.AND.EX P0, PT, RZ, UR17, PT, P0 ;  /* 0x00000011ff007c0c */ /* 0x000fe4000bf05300 */
[----:B------:R-:W-:-:S11]  /*0b80*/  R2UR UR5, R6 ;  /* 0x00000000060572ca */ /* 0x000fd600000e0000 */
[----:B------:R-:W-:Y:S05]  /*0b90*/  @!P0 BRA `(.L_x_9) ;  /* 0x0000000000308947 */ /* 0x000fea0003800000 */
[----:B------:R-:W-:Y:S01]  /*0ba0*/  R2UR UR4, R7 ;  /* 0x00000000070472ca */ /* 0x000fe200000e0000 */
[----:B------:R-:W-:Y:S01]  /*0bb0*/  ULDC UR9, c[0x0][0x634] ;  /* 0x00018d0000097ab9 */ /* 0x000fe20000000800 */
[----:B------:R-:W-:-:S11]  /*0bc0*/  R2UR UR13, R6 ;  /* 0x00000000060d72ca */ /* 0x000fd600000e0000 */
[----:B------:R-:W-:-:S04]  /*0bd0*/  UIADD3 UR9, UP0, UR4, UR9, URZ ;  /* 0x0000000904097290 */ /* 0x000fc8000ff1e03f */
[----:B------:R-:W-:-:S04]  /*0be0*/  UIADD3.X UR13, URZ, UR13, URZ, UP0, !UPT ;  /* 0x0000000d3f0d7290 */ /* 0x000fc800087fe43f */
[----:B------:R-:W-:-:S04]  /*0bf0*/  UIMAD.WIDE.U32 UR4, UR13, UR16, URZ ;  /* 0x000000100d0472a5 */ /* 0x000fc8000f8e003f */
[----:B------:R-:W-:Y:S02]  /*0c00*/  UIMAD.WIDE.U32 UR6, UP0, UR9, UR17, UR4 ;  /* 0x00000011090672a5 */ /* 0x000fe4000f800004 */
[----:B------:R-:W-:Y:S02]  /*0c10*/  UIMAD.WIDE.U32 UR4, UR9, UR16, URZ ;  /* 0x00000010090472a5 */ /* 0x000fe4000f8e003f */
[----:B------:R-:W-:Y:S02]  /*0c20*/  UIADD3.X UR15, URZ, URZ, URZ, UP0, !UPT ;  /* 0x0000003f3f0f7290 */ /* 0x000fe400087fe43f */
[----:B------:R-:W-:Y:S01]  /*0c30*/  UIADD3 URZ, UP0, UR5, UR6, URZ ;  /* 0x00000006053f7290 */ /* 0x000fe2000ff1e03f */
[----:B------:R-:W-:-:S03]  /*0c40*/  UMOV UR14, UR7 ;  /* 0x00000007000e7c82 */ /* 0x000fc60008000000 */
[----:B------:R-:W-:-:S12]  /*0c50*/  UIMAD.WIDE.U32.X UR4, UR13, UR17, UR14, UP0 ;  /* 0x000000110d0472a5 */ /* 0x000fd800080e040e */
.L_x_9:
[----:B------:R-:W-:Y:S01]  /*0c60*/  USHF.R.U64 UR43, UR4, UR18, UR5 ;  /* 0x00000012042b7299 */ /* 0x000fe20008001205 */
[----:B------:R-:W-:Y:S01]  /*0c70*/  R2UR UR7, R6 ;  /* 0x00000000060772ca */ /* 0x000fe200000e0000 */
[----:B------:R-:W-:Y:S02]  /*0c80*/  USHF.R.U32.HI UR4, URZ, UR18, UR5 ;  /* 0x000000123f047299 */ /* 0x000fe40008011605 */
[----:B------:R-:W-:Y:S01]  /*0c90*/  UIADD3 UR5, UP0, URZ, -UR43, URZ ;  /* 0x8000002b3f057290 */ /* 0x000fe2000ff1e03f */
[----:B------:R-:W-:Y:S01]  /*0ca0*/  ULDC.64 UR14, c[0x0][0x620] ;  /* 0x00018800000e7ab9 */ /* 0x000fe20000000a00 */
[----:B------:R-:W-:Y:S02]  /*0cb0*/  UMOV UR6, UR19 ;  /* 0x0000001300067c82 */ /* 0x000fe40008000000 */
[----:B------:R-:W-:Y:S01]  /*0cc0*/  UIADD3.X UR4, URZ, ~UR4, URZ, UP0, !UPT ;  /* 0x800000043f047290 */ /* 0x000fe200087fe43f */
[----:B------:R-:W-:Y:S01]  /*0cd0*/  ULDC UR9, c[0x0][0x618] ;  /* 0x0001860000097ab9 */ /* 0x000fe20000000800 */
[----:B------:R-:W-:-:S02]  /*0ce0*/  UIMAD UR12, UR11, UR12, UR10 ;  /* 0x0000000c0b0c72a4 */ /* 0x000fc4000f8e020a */
[----:B------:R-:W-:Y:S02]  /*0cf0*/  UIMAD UR4, UR4, UR14, URZ ;  /* 0x0000000e040472a4 */ /* 0x000fe4000f8e023f */
[----:B------:R-:W-:Y:S02]  /*0d00*/  UIMAD.WIDE.U32 UR6, UR5, UR14, UR6 ;  /* 0x0000000e050672a5 */ /* 0x000fe4000f8e0006 */
[----:B------:R-:W-:Y:S01]  /*0d10*/  UIMAD UR4, UR5, UR15, UR4 ;  /* 0x0000000f050472a4 */ /* 0x000fe2000f8e0204 */
[----:B------:R-:W-:Y:S01]  /*0d20*/  ULDC UR10, c[0x0][0x608] ;  /* 0x00018200000a7ab9 */ /* 0x000fe20000000800 */
[----:B------:R-:W-:Y:S02]  /*0d30*/  ULDC UR18, c[0x0][0x658] ;  /* 0x0001960000127ab9 */ /* 0x000fe40000000800 */
[----:B------:R-:W-:Y:S01]  /*0d40*/  UIADD3 UR7, UR7, UR4, URZ ;  /* 0x0000000407077290 */ /* 0x000fe2000fffe03f */
[----:B------:R-:W-:Y:S02]  /*0d50*/  UMOV UR11, 0xffffffff ;  /* 0xffffffff000b7882 */ /* 0x000fe40000000000 */
[----:B------:R-:W-:Y:S01]  /*0d60*/  ULDC.64 UR4, c[0x0][0x640] ;  /* 0x0001900000047ab9 */ /* 0x000fe20000000a00 */
[----:B------:R-:W-:Y:S01]  /*0d70*/  USHF.R.U64 UR16, UR6, UR9, UR7 ;  /* 0x0000000906107299 */ /* 0x000fe20008001207 */
[----:B------:R-:W-:Y:S01]  /*0d80*/  ISETP.NE.U32.AND P0, PT, RZ, UR4, PT ;  /* 0x00000004ff007c0c */ /* 0x000fe2000bf05070 */
[----:B------:R-:W-:-:S02]  /*0d90*/  USHF.R.U32.HI UR7, URZ, UR9, UR7 ;  /* 0x000000093f077299 */ /* 0x000fc40008011607 */
[----:B------:R-:W-:Y:S01]  /*0da0*/  USHF.L.U32 UR6, UR11, UR18, URZ ;  /* 0x000000120b067299 */ /* 0x000fe2000800063f */
[----:B------:R-:W-:Y:S01]  /*0db0*/  ISETP.NE.AND.EX P0, PT, RZ, UR5, PT, P0 ;  /* 0x00000005ff007c0c */ /* 0x000fe2000bf05300 */
[----:B------:R-:W-:Y:S02]  /*0dc0*/  USHF.R.U64 UR22, UR16, UR10, UR7 ;  /* 0x0000000a10167299 */ /* 0x000fe40008001207 */
[----:B------:R-:W-:Y:S02]  /*0dd0*/  USHF.R.U32.HI UR7, URZ, UR10, UR7 ;  /* 0x0000000a3f077299 */ /* 0x000fe40008011607 */
[----:B------:R-:W-:Y:S02]  /*0de0*/  UISETP.NE.AND UP1, UPT, UR45, URZ, UPT ;  /* 0x0000003f2d00728c */ /* 0x000fe4000bf25270 */
[----:B------:R-:W-:Y:S01]  /*0df0*/  USHF.R.U64 UR23, UR22, UR18, UR7 ;  /* 0x0000001216177299 */ /* 0x000fe20008001207 */
[----:B------:R-:W-:Y:S01]  /*0e00*/  ULDC UR17, c[0x0][0x600] ;  /* 0x0001800000117ab9 */ /* 0x000fe20000000800 */
[----:B------:R-:W-:-:S02]  /*0e10*/  ULOP3.LUT UR13, URZ, UR6, URZ, 0x33, !UPT ;  /* 0x000000063f0d7292 */ /* 0x000fc4000f8e333f */
[----:B------:R-:W-:Y:S02]  /*0e20*/  UIADD3 UR15, UR17, -0x1, URZ ;  /* 0xffffffff110f7890 */ /* 0x000fe4000fffe03f */
[----:B------:R-:W-:Y:S02]  /*0e30*/  USEL UR12, UR8, UR12, !UP1 ;  /* 0x0000000c080c7287 */ /* 0x000fe4000c800000 */
[----:B------:R-:W-:Y:S01]  /*0e40*/  USHF.R.U32.HI UR7, URZ, UR18, UR7 ;  /* 0x000000123f077299 */ /* 0x000fe20008011607 */
[----:B------:R-:W-:Y:S01]  /*0e50*/  ULDC UR19, c[0x0][0x648] ;  /* 0x0001920000137ab9 */ /* 0x000fe20000000800 */
[----:B------:R-:W-:Y:S01]  /*0e60*/  ULDC UR20, c[0x0][0x638] ;  /* 0x00018e0000147ab9 */ /* 0x000fe20000000800 */
[----:B------:R-:W-:Y:S01]  /*0e70*/  UMOV UR21, 0x1 ;  /* 0x0000000100157882 */ /* 0x000fe20000000000 */
[----:B------:R-:W-:Y:S01]  /*0e80*/  UMOV UR6, UR23 ;  /* 0x0000001700067c82 */ /* 0x000fe20008000000 */
[----:B------:R-:W-:Y:S07]  /*0e90*/  @!P0 BRA `(.L_x_10) ;  /* 0x0000000000308947 */ /* 0x000fee0003800000 */
[----:B------:R-:W-:Y:S02]  /*0ea0*/  ULDC UR10, c[0x0][0x64c] ;  /* 0x00019300000a7ab9 */ /* 0x000fe40000000800 */
        /* <DEDUP_REMOVED lines=8> */
[----:B------:R-:W-:-:S07]  /*0f30*/  UIMAD.WIDE.U32.X UR4, UR14, UR5, UR10, UP0 ;  /* 0x000000050e0472a5 */ /* 0x000fce00080e040a */
[----:B------:R-:W-:Y:S01]  /*0f40*/  UMOV UR6, UR4 ;  /* 0x0000000400067c82 */ /* 0x000fe20008000000 */
[----:B------:R-:W-:-:S05]  /*0f50*/  UMOV UR7, UR5 ;  /* 0x0000000500077c82 */ /* 0x000fca0008000000 */
.L_x_10:
[----:B------:R-:W-:Y:S01]  /*0f60*/  USHF.R.U64 UR5, UR6, UR19, UR7 ;  /* 0x0000001306057299 */ /* 0x000fe20008001207 */
[----:B------:R-:W-:Y:S01]  /*0f70*/  IMAD.MOV.U32 R0, RZ, RZ, 0x1 ;  /* 0x00000001ff007424 */ /* 0x000fe200078e00ff */
[----:B------:R-:W-:Y:S02]  /*0f80*/  USHF.L.U32 UR4, UR21, UR18, URZ ;  /* 0x0000001215047299 */ /* 0x000fe4000800063f */
[----:B------:R-:W-:Y:S02]  /*0f90*/  ULOP3.LUT UR13, UR22, UR13, URZ, 0xc0, !UPT ;  /* 0x0000000d160d7292 */ /* 0x000fe4000f8ec03f */
[----:B------:R-:W-:Y:S02]  /*0fa0*/  UIADD3 UR6, -UR5, URZ, URZ ;  /* 0x0000003f05067290 */ /* 0x000fe4000fffe13f */
[----:B------:R-:W-:Y:S02]  /*0fb0*/  UIMAD UR13, UR4, UR5, UR13 ;  /* 0x00000005040d72a4 */ /* 0x000fe4000f8e020d */
[----:B------:R-:W-:-:S02]  /*0fc0*/  ULOP3.LUT UR15, UR16, UR15, URZ, 0xc0, !UPT ;  /* 0x0000000f100f7292 */ /* 0x000fc4000f8ec03f */
[----:B------:R-:W-:Y:S01]  /*0fd0*/  UIMAD UR4, UR6, UR20, UR23 ;  /* 0x00000014060472a4 */ /* 0x000fe2000f8e0217 */
[----:B------:R-:W-:Y:S01]  /*0fe0*/  ULDC UR5, c[0x0][0x610] ;  /* 0x0001840000057ab9 */ /* 0x000fe20000000800 */
[----:B------:R-:W-:Y:S02]  /*0ff0*/  UISETP.NE.AND UP0, UPT, UR45, URZ, UPT ;  /* 0x0000003f2d00728c */ /* 0x000fe4000bf05270 */
[----:B------:R-:W-:Y:S02]  /*1000*/  UIMAD UR12, UR13, UR5, UR12 ;  /* 0x000000050d0c72a4 */ /* 0x000fe4000f8e020c */
[----:B------:R-:W-:-:S04]  /*1010*/  UIMAD UR4, UR4, UR17, UR15 ;  /* 0x00000011040472a4 */ /* 0x000fc8000f8e020f */
[----:B------:R-:W-:Y:S02]  /*1020*/  USEL UR42, UR4, UR12, !UP0 ;  /* 0x0000000c042a7287 */ /* 0x000fe4000c000000 */
[----:B------:R-:W-:-:S12]  /*1030*/  USEL UR41, UR12, UR4, !UP0 ;  /* 0x000000040c297287 */ /* 0x000fd8000c000000 */
.L_x_8:
[----:B------:R-:W-:-:S08]  /*1040*/  NOP ;  /* 0x0000000000007918 */ /* 0x000fd00000000000 */
[----:B------:R-:W1:Y:S02]  /*1050*/  USETMAXREG.TRY_ALLOC.CTAPOOL UP0, 0xf0 ;  /* 0x000000f0000079c8 */ /* 0x000e640008000600 */
[----:B-1----:R-:W-:-:S13]  /*1060*/  PLOP3.LUT P0, PT, PT, PT, UP0, 0x80, 0x0 ;  /* 0x000000000000781c */ /* 0x002fda0003f0f008 */
[----:B------:R-:W-:Y:S05]  /*1070*/  @!P0 BRA `(.L_x_8) ;  /* 0xfffffffc00f08947 */ /* 0x000fea000383ffff */
[----:B------:R-:W-:Y:S01]  /*1080*/  ULDC.64 UR4, c[0x0][0x598] ;  /* 0x0001660000047ab9 */ /* 0x000fe20000000a00 */
[----:B------:R-:W-:Y:S01]  /*1090*/  ULDC.64 UR36, c[0x0][0x208] ;  /* 0x0000820000247ab9 */ /* 0x000fe20000000a00 */
[----:B------:R-:W-:-:S04]  /*10a0*/  ISETP.NE.U32.AND P0, PT, RZ, UR4, PT ;  /* 0x00000004ff007c0c */ /* 0x000fc8000bf05070 */
[----:B------:R-:W-:-:S13]  /*10b0*/  ISETP.NE.AND.EX P0, PT, RZ, UR5, PT, P0 ;  /* 0x00000005ff007c0c */ /* 0x000fda000bf05300 */
[----:B------:R-:W-:Y:S05]  /*10c0*/  @!P0 BRA `(.L_x_11) ;  /* 0x00000000001c8947 */ /* 0x000fea0003800000 */
[----:B------:R-:W1:Y:S02]  /*10d0*/  LDC.64 R2, c[0x0][0x598] ;  /* 0x00016600ff027b82 */ /* 0x000e640000000a00 */
[----:B-1----:R-:W2:Y:S02]  /*10e0*/  LDG.E.64 R2, desc[UR36][R2.64] ;  /* 0x0000002402027981 */ /* 0x002ea4000c1e1b00 */
[----:B--2---:R-:W-:-:S04]  /*10f0*/  ISETP.NE.U32.AND P0, PT, R2, RZ, PT ;  /* 0x000000ff0200720c */ /* 0x004fc80003f05070 */
[----:B------:R-:W-:-:S13]  /*1100*/  ISETP.NE.AND.EX P0, PT, R3, RZ, PT, P0 ;  /* 0x000000ff0300720c */ /* 0x000fda0003f05300 */
[----:B------:R-:W-:Y:S05]  /*1110*/  @!P0 BRA `(.L_x_11) ;  /* 0x0000000000088947 */ /* 0x000fea0003800000 */
[----:B------:R1:W5:Y:S01]  /*1120*/  LD.E R2, desc[UR36][R2.64] ;  /* 0x0000002402027980 */ /* 0x000362000c101900 */
[----:B------:R-:W-:Y:S05]  /*1130*/  BRA `(.L_x_12) ;  /* 0x0000000000247947 */ /* 0x000fea0003800000 */
.L_x_11:
[----:B------:R-:W-:Y:S02]  /*1140*/  ULDC.64 UR4, c[0x0][0x588] ;  /* 0x0001620000047ab9 */ /* 0x000fe40000000a00 */
[----:B------:R-:W-:-:S04]  /*1150*/  ISETP.NE.U32.AND P0, PT, RZ, UR4, PT ;  /* 0x00000004ff007c0c */ /* 0x000fc8000bf05070 */
[----:B------:R-:W-:-:S13]  /*1160*/  ISETP.NE.AND.EX P0, PT, RZ, UR5, PT, P0 ;  /* 0x00000005ff007c0c */ /* 0x000fda000bf05300 */
[----:B------:R-:W-:Y:S05]  /*1170*/  @!P0 BRA `(.L_x_13) ;  /* 0x00000000000c8947 */ /* 0x000fea0003800000 */
[----:B------:R-:W1:Y:S02]  /*1180*/  LDC.64 R2, c[0x0][0x588] ;  /* 0x00016200ff027b82 */ /* 0x000e640000000a00 */
[----:B-1----:R2:W5:Y:S01]  /*1190*/  LDG.E R2, desc[UR36][R2.64] ;  /* 0x0000002402027981 */ /* 0x002562000c1e1900 */
[----:B------:R-:W-:Y:S05]  /*11a0*/  BRA `(.L_x_12) ;  /* 0x0000000000087947 */ /* 0x000fea0003800000 */
.L_x_13:
[----:B------:R-:W-:Y:S02]  /*11b0*/  ULDC UR4, c[0x0][0x580] ;  /* 0x0001600000047ab9 */ /* 0x000fe40000000800 */
[----:B------:R-:W-:-:S07]  /*11c0*/  IMAD.U32 R2, RZ, RZ, UR4 ;  /* 0x00000004ff027e24 */ /* 0x000fce000f8e00ff */
.L_x_12:
[----:B------:R-:W-:Y:S02]  /*11d0*/  ULDC.64 UR4, c[0x0][0x5a0] ;  /* 0x0001680000047ab9 */ /* 0x000fe40000000a00 */
[----:B------:R-:W-:-:S04]  /*11e0*/  ISETP.NE.U32.AND P0, PT, RZ, UR4, PT ;  /* 0x00000004ff007c0c */ /* 0x000fc8000bf05070 */
[----:B------:R-:W-:-:S13]  /*11f0*/  ISETP.NE.AND.EX P0, PT, RZ, UR5, PT, P0 ;  /* 0x00000005ff007c0c */ /* 0x000fda000bf05300 */
[----:B------:R-:W-:Y:S05]  /*1200*/  @!P0 BRA `(.L_x_14) ;  /* 0x00000000001c8947 */ /* 0x000fea0003800000 */
[----:B------:R-:W3:Y:S02]  /*1210*/  LDC.64 R4, c[0x0][0x5a0] ;  /* 0x00016800ff047b82 */ /* 0x000ee40000000a00 */
[----:B---3--:R-:W3:Y:S02]  /*1220*/  LDG.E.64 R4, desc[UR36][R4.64] ;  /* 0x0000002404047981 */ /* 0x008ee4000c1e1b00 */
[----:B---3--:R-:W-:-:S04]  /*1230*/  ISETP.NE.U32.AND P0, PT, R4, RZ, PT ;  /* 0x000000ff0400720c */ /* 0x008fc80003f05070 */
[----:B------:R-:W-:-:S13]  /*1240*/  ISETP.NE.AND.EX P0, PT, R5, RZ, PT, P0 ;  /* 0x000000ff0500720c */ /* 0x000fda0003f05300 */
[----:B------:R-:W-:Y:S05]  /*1250*/  @!P0 BRA `(.L_x_14) ;  /* 0x0000000000088947 */ /* 0x000fea0003800000 */
[----:B------:R3:W5:Y:S01]  /*1260*/  LD.E R16, desc[UR36][R4.64] ;  /* 0x0000002404107980 */ /* 0x000762000c101900 */
[----:B------:R-:W-:Y:S05]  /*1270*/  BRA `(.L_x_15) ;  /* 0x0000000000247947 */ /* 0x000fea0003800000 */
.L_x_14:
[----:B------:R-:W-:Y:S02]  /*1280*/  ULDC.64 UR4, c[0x0][0x590] ;  /* 0x0001640000047ab9 */ /* 0x000fe40000000a00 */
[----:B------:R-:W-:-:S04]  /*1290*/  ISETP.NE.U32.AND P0, PT, RZ, UR4, PT ;  /* 0x00000004ff007c0c */ /* 0x000fc8000bf05070 */
[----:B------:R-:W-:-:S13]  /*12a0*/  ISETP.NE.AND.EX P0, PT, RZ, UR5, PT, P0 ;  /* 0x00000005ff007c0c */ /* 0x000fda000bf05300 */
[----:B------:R-:W-:Y:S05]  /*12b0*/  @!P0 BRA `(.L_x_16) ;  /* 0x00000000000c8947 */ /* 0x000fea0003800000 */
[----:B------:R-:W3:Y:S02]  /*12c0*/  LDC.64 R4, c[0x0][0x590] ;  /* 0x00016400ff047b82 */ /* 0x000ee40000000a00 */
[----:B---3--:R4:W5:Y:S01]  /*12d0*/  LDG.E R16, desc[UR36][R4.64] ;  /* 0x0000002404107981 */ /* 0x008962000c1e1900 */
[----:B------:R-:W-:Y:S05]  /*12e0*/  BRA `(.L_x_15) ;  /* 0x0000000000087947 */ /* 0x000fea0003800000 */
.L_x_16:
[----:B------:R-:W-:Y:S02]  /*12f0*/  ULDC UR4, c[0x0][0x584] ;  /* 0x0001610000047ab9 */ /* 0x000fe40000000800 */
[----:B------:R-:W-:-:S07]  /*1300*/  IMAD.U32 R16, RZ, RZ, UR4 ;  /* 0x00000004ff107e24 */ /* 0x000fce000f8e00ff */
.L_x_15:
[----:B------:R-:W-:-:S13]  /*1310*/  LOP3.LUT P0, RZ, R0, 0xff, RZ, 0xc0, !PT ;  /* 0x000000ff00ff7812 */ /* 0x000fda000780c0ff */
[----:B------:R-:W-:Y:S05]  /*1320*/  @!P0 EXIT ;  /* 0x000000000000894d */ /* 0x000fea0003800000 */
[----:B------:R-:W-:Y:S01]  /*1330*/  ULDC UR4, c[0x0][0x28c] ;  /* 0x0000a30000047ab9 */ /* 0x000fe20000000800 */
[----:B------:R-:W-:Y:S01]  /*1340*/  UMOV UR38, URZ ;  /* 0x0000003f00267c82 */ /* 0x000fe20008000000 */
[----:B------:R-:W-:Y:S01]  /*1350*/  UIADD3 UR4, UR4, 0x1f, URZ ;  /* 0x0000001f04047890 */ /* 0x000fe2000fffe03f */
[----:B------:R-:W-:-:S03]  /*1360*/  UMOV UR39, URZ ;  /* 0x0000003f00277c82 */ /* 0x000fc60008000000 */
[----:B------:R-:W-:-:S04]  /*1370*/  USHF.R.S32.HI UR5, URZ, 0x1f, UR4 ;  /* 0x0000001f3f057899 */ /* 0x000fc80008011404 */
[----:B------:R-:W-:-:S04]  /*1380*/  ULEA.HI UR5, UR5, UR4, URZ, 0x5 ;  /* 0x0000000405057291 */ /* 0x000fc8000f8f283f */
[----:B------:R-:W-:-:S12]  /*1390*/  USHF.R.S32.HI UR44, URZ, 0x5, UR5 ;  /* 0x000000053f2c7899 */ /* 0x000fd80008011405 */
.L_x_546:
[----:B0-----:R-:W0:Y:S01]  /*13a0*/  S2R R0, SR_TID.X ;  /* 0x0000000000007919 */ /* 0x001e220000002100 */
[----:B-1----:R-:W1:Y:S01]  /*13b0*/  S2UR UR7, SR_CgaCtaId ;  /* 0x00000000000779c3 */ /* 0x002e620000008800 */
[----:B------:R-:W-:Y:S02]  /*13c0*/  UMOV UR6, 0x400 ;  /* 0x0000040000067882 */ /* 0x000fe40000000000 */
[----:B-1----:R-:W-:Y:S01]  /*13d0*/  ULEA UR6, UR7, UR6, 0x18 ;  /* 0x0000000607067291 */ /* 0x002fe2000f8ec03f */
[----:B0-----:R-:W-:-:S04]  /*13e0*/  LOP3.LUT R0, R0, 0x80, RZ, 0xc0, !PT ;  /* 0x0000008000007812 */ /* 0x001fc800078ec0ff */
[----:B------:R-:W-:-:S06]  /*13f0*/  SHF.R.U32.HI R0, RZ, 0x7, R0 ;  /* 0x00000007ff007819 */ /* 0x000fcc0000011600 */
[----:B------:R-:W0:Y:S02]  /*1400*/  SHFL.IDX PT, R0, R0, RZ, 0x1f ;  /* 0x00001fff00007589 */ /* 0x000e2400000e0000 */
[----:B0-----:R-:W-:-:S13]  /*1410*/  R2UR UR4, R0 ;  /* 0x00000000000472ca */ /* 0x001fda00000e0000 */
[----:B------:R-:W-:-:S04]  /*1420*/  ULEA.HI UR5, UR4, UR4, URZ, 0x1 ;  /* 0x0000000404057291 */ /* 0x000fc8000f8f083f */
[----:B------:R-:W-:-:S04]  /*1430*/  ULOP3.LUT UR5, UR5, 0xffffe, URZ, 0xc0, !UPT ;  /* 0x000ffffe05057892 */ /* 0x000fc8000f8ec03f */
[----:B------:R-:W-:-:S03]  /*1440*/  UIADD3 UR5, UR4, -UR5, URZ ;  /* 0x8000000504057290 */ /* 0x000fc6000fffe03f */
[----:B------:R-:W-:Y:S01]  /*1450*/  ULDC UR4, c[0x0][0x28c] ;  /* 0x0000a30000047ab9 */ /* 0x000fe20000000800 */
[----:B------:R-:W-:Y:S01]  /*1460*/  ULEA UR5, UR5, UR6, 0xc ;  /* 0x0000000605057291 */ /* 0x000fe2000f8e603f */
[----:B------:R-:W-:-:S03]  /*1470*/  ISETP.LT.AND P0, PT, RZ, UR4, PT ;  /* 0x00000004ff007c0c */ /* 0x000fc6000bf01270 */
[----:B------:R-:W-:-:S04]  /*1480*/  UIADD3 UR5, UR5, 0x180, URZ ;  /* 0x0000018005057890 */ /* 0x000fc8000fffe03f */
[----:B------:R-:W-:-:S04]  /*1490*/  USHF.R.U32.HI UR5, URZ, 0x4, UR5 ;  /* 0x000000043f057899 */ /* 0x000fc80008011605 */
[----:B------:R-:W-:Y:S02]  /*14a0*/  ULOP3.LUT UR46, UR5, 0x3fff, URZ, 0xc0, !UPT ;  /* 0x00003fff052e7892 */ /* 0x000fe4000f8ec03f */
[----:B---3--:R-:W-:Y:S10]  /*14b0*/  @P0 BRA `(.L_x_17) ;  /* 0x0000000000400947 */ /* 0x008ff40003800000 */
[----:B------:R-:W-:Y:S01]  /*14c0*/  MOV R0, 0x0 ;  /* 0x0000000000007802 */ /* 0x000fe20000000f00 */
[----:B------:R-:W-:Y:S01]  /*14d0*/  ULDC.64 UR4, c[0x4][0x68] ;  /* 0x01001a0000047ab9 */ /* 0x000fe20000000a00 */
[----:B------:R-:W-:Y:S01]  /*14e0*/  ULDC.64 UR6, c[0x4][0x8] ;  /* 0x0100020000067ab9 */ /* 0x000fe20000000a00 */
[----:B---34-:R-:W-:Y:S01]  /*14f0*/  MOV R4, UR4 ;  /* 0x0000000400047c02 */ /* 0x018fe20008000f00 */
[----:B------:R0:W1:Y:S01]  /*1500*/  LDC.64 R14, c[0x4][R0] ;  /* 0x01000000000e7b82 */ /* 0x0000620000000a00 */
[----:B------:R-:W-:Y:S01]  /*1510*/  IMAD.U32 R5, RZ, RZ, UR5 ;  /* 0x00000005ff057e24 */ /* 0x000fe2000f8e00ff */
[----:B------:R-:W-:Y:S01]  /*1520*/  ULDC.64 UR4, c[0x4][0x70] ;  /* 0x01001c0000047ab9 */ /* 0x000fe20000000a00 */
[----:B------:R-:W-:Y:S01]  /*1530*/  IMAD.U32 R10, RZ, RZ, UR6 ;  /* 0x00000006ff0a7e24 */ /* 0x000fe2000f8e00ff */
[----:B------:R-:W-:Y:S01]  /*1540*/  MOV R11, UR7 ;  /* 0x00000007000b7c02 */ /* 0x000fe20008000f00 */
[----:B------:R-:W-:Y:S02]  /*1550*/  IMAD.U32 R6, RZ, RZ, UR4 ;  /* 0x00000004ff067e24 */ /* 0x000fe4000f8e00ff */
[----:B------:R-:W-:-:S02]  /*1560*/  IMAD.U32 R7, RZ, RZ, UR5 ;  /* 0x00000005ff077e24 */ /* 0x000fc4000f8e00ff */
[----:B------:R-:W-:Y:S02]  /*1570*/  IMAD.MOV.U32 R8, RZ, RZ, 0x1e1 ;  /* 0x000001e1ff087424 */ /* 0x000fe400078e00ff */
[----:B------:R-:W-:Y:S02]  /*1580*/  IMAD.MOV.U32 R12, RZ, RZ, 0x1 ;  /* 0x00000001ff0c7424 */ /* 0x000fe400078e00ff */
[----:B0-----:R-:W-:-:S07]  /*1590*/  IMAD.MOV.U32 R13, RZ, RZ, RZ ;  /* 0x000000ffff0d7224 */ /* 0x001fce00078e00ff */
[----:B------:R-:W-:-:S07]  /*15a0*/  LEPC R20, `(.L_x_17) ;  /* 0x000000001014794e */ /* 0x000fce0000000000 */
[----:B-12--5:R-:W-:Y:S05]  /*15b0*/  CALL.ABS.NOINC R14 ;  /* 0x000000000e007343 */ /* 0x026fea0003c00000 */
.L_x_17:
[----:B------:R-:W-:-:S06]  /*15c0*/  ULOP3.LUT UR4, UR40, 0x1, URZ, 0xfc, !UPT ;  /* 0x0000000128047892 */ /* 0x000fcc000f8efc3f */
[----:B------:R-:W-:-:S05]  /*15d0*/  IMAD.U32 R0, RZ, RZ, UR4 ;  /* 0x00000004ff007e24 */ /* 0x000fca000f8e00ff */
[----:B------:R-:W-:-:S13]  /*15e0*/  ISETP.NE.AND P0, PT, R0, 0x3, PT ;  /* 0x000000030000780c */ /* 0x000fda0003f05270 */
[----:B------:R-:W-:Y:S05]  /*15f0*/  @!P0 BRA `(.L_x_18) ;  /* 0x0000000000048947 */ /* 0x000fea0003800000 */
[----:B------:R-:W-:Y:S01]  /*1600*/  BPT.TRAP 0x1 ;  /* 0x000000040000795c */ /* 0x000fe20000300000 */
.L_x_18:
[----:B------:R-:W0:Y:S01]  /*1610*/  S2UR UR5, SR_CgaCtaId ;  /* 0x00000000000579c3 */ /* 0x000e220000008800 */
[----:B------:R-:W-:Y:S01]  /*1620*/  UMOV UR4, 0x400 ;  /* 0x0000040000047882 */ /* 0x000fe20000000000 */
[----:B---34-:R-:W-:Y:S01]  /*1630*/  MOV R5, UR39 ;  /* 0x0000002700057c02 */ /* 0x018fe20008000f00 */
[----:B--2---:R-:W-:-:S05]  /*1640*/  IMAD.U32 R3, RZ, RZ, UR38 ;  /* 0x00000026ff037e24 */ /* 0x004fca000f8e00ff */
[----:B------:R-:W-:Y:S01]  /*1650*/  SHF.L.U32 R3, R3, 0x1f, RZ ;  /* 0x0000001f03037819 */ /* 0x000fe200000006ff */
[----:B0-----:R-:W-:-:S06]  /*1660*/  ULEA UR4, UR5, UR4, 0x18 ;  /* 0x0000000405047291 */ /* 0x001fcc000f8ec03f */
[----:B------:R-:W-:-:S04]  /*1670*/  IMAD.U32 R0, RZ, RZ, UR4 ;  /* 0x00000004ff007e24 */ /* 0x000fc8000f8e00ff */
[----:B------:R-:W-:-:S04]  /*1680*/  IMAD R4, R5, 0x8, R0 ;  /* 0x0000000805047824 */ /* 0x000fc800078e0200 */
[----:B------:R0:W1:Y:S01]  /*1690*/  SYNCS.PHASECHK.TRANS64.TRYWAIT P1, [R4+URZ], R3 ;  /* 0x00000003040075a7 */ /* 0x000062000802017f */
[----:B------:R-:W-:Y:S05]  /*16a0*/  @!P0 BRA `(.L_x_19) ;  /* 0x0000000000048947 */ /* 0x000fea0003800000 */
[----:B------:R-:W-:Y:S01]  /*16b0*/  BPT.TRAP 0x1 ;  /* 0x000000040000795c */ /* 0x000fe20000300000 */
.L_x_19:
[----:B-1----:R-:W-:Y:S05]  /*16c0*/  @P1 BRA `(.L_x_20) ;  /* 0x0000000000081947 */ /* 0x002fea0003800000 */
[----:B------:R-:W1:Y:S02]  /*16d0*/  SYNCS.PHASECHK.TRANS64.TRYWAIT P1, [R4+URZ], R3 ;  /* 0x00000003040075a7 */ /* 0x000e64000802017f */
[----:B-1----:R-:W-:Y:S05]  /*16e0*/  @!P1 BRA `(.L_x_21) ;  /* 0x0000016800f49947 */ /* 0x002fea0003800000 */
.L_x_20:
[----:B------:R-:W-:-:S04]  /*16f0*/  UISETP.LT.AND UP0, UPT, UR44, 0x1, UPT ;  /* 0x000000012c00788c */ /* 0x000fc8000bf01270 */
[----:B------:R-:W-:-:S06]  /*1700*/  USEL UR4, UR44, 0x1, UP0 ;  /* 0x000000012c047887 */ /* 0x000fcc0008000000 */
[----:B01----:R-:W-:Y:S01]  /*1710*/  IMAD.U32 R4, RZ, RZ, UR4 ;  /* 0x00000004ff047e24 */ /* 0x003fe2000f8e00ff */
[----:B------:R-:W-:Y:S05]  /*1720*/  WARPSYNC.ALL ;  /* 0x0000000000007948 */ /* 0x000fea0003800000 */
[----:B------:R-:W-:-:S04]  /*1730*/  IADD3 R4, -R4, UR44, RZ ;  /* 0x0000002c04047c10 */ /* 0x000fc8000fffe1ff */
[----:B------:R-:W-:Y:S02]  /*1740*/  ISETP.GE.AND P1, PT, R4, 0x1, PT ;  /* 0x000000010400780c */ /* 0x000fe40003f26270 */
[----:B------:R-:W-:Y:S01]  /*1750*/  R2UR UR4, R0 ;  /* 0x00000000000472ca */ /* 0x000fe200000e0000 */
[----:B------:R-:W-:Y:S01]  /*1760*/  ULOP3.LUT UR8, UR46, 0x10000, URZ, 0xfc, !UPT ;  /* 0x000100002e087892 */ /* 0x000fe2000f8efc3f */
[----:B------:R-:W-:Y:S01]  /*1770*/  WARPGROUP.ARRIVE ;  /* 0x00000000000079c5 */ /* 0x000fe20000000000 */
[----:B------:R-:W-:Y:S01]  /*1780*/  UMOV UR5, 0x80000020 ;  /* 0x8000002000057882 */ /* 0x000fe20000000000 */
[----:B------:R-:W-:Y:S01]  /*1790*/  UMOV UR7, 0x80000020 ;  /* 0x8000002000077882 */ /* 0x000fe20000000000 */
[----:B------:R-:W-:-:S08]  /*17a0*/  ULEA UR10, UR39, UR8, 0xa ;  /* 0x00000008270a7291 */ /* 0x000fd0000f8e503f */
[----:B------:R-:W-:-:S04]  /*17b0*/  UIADD3 UR4, UR4, 0x1c180, URZ ;  /* 0x0001c18004047890 */ /* 0x000fc8000fffe03f */
[----:B------:R-:W-:-:S04]  /*17c0*/  USHF.R.U32.HI UR4, URZ, 0x4, UR4 ;  /* 0x000000043f047899 */ /* 0x000fc80008011604 */
[----:B------:R-:W-:-:S04]  /*17d0*/  ULOP3.LUT UR4, UR4, 0x3fff, URZ, 0xc0, !UPT ;  /* 0x00003fff04047892 */ /* 0x000fc8000f8ec03f */
[----:B------:R-:W-:-:S03]  /*17e0*/  ULOP3.LUT UR9, UR4, 0x10000, URZ, 0xfc, !UPT ;  /* 0x0001000004097892 */ /* 0x000fc6000f8efc3f */
[----:B------:R-:W-:Y:S01]  /*17f0*/  UMOV UR4, UR10 ;  /* 0x0000000a00047c82 */ /* 0x000fe20008000000 */
[----:B------:R-:W-:-:S07]  /*1800*/  ULEA UR11, UR39, UR9, 0xa ;  /* 0x00000009270b7291 */ /* 0x000fce000f8e503f */
[----:B------:R-:W-:Y:S02]  /*1810*/  UMOV UR6, UR11 ;  /* 0x0000000b00067c82 */ /* 0x000fe40008000000 */
[----:B------:R-:W-:Y:S01]  /*1820*/  HGMMA.64x256x16.F32 R24, gdesc[UR4], RZ, !UPT, gsb0 ;  /* 0x03e00000041879f0 */ /* 0x000fe2000c0008ff */
[----:B------:R-:W-:Y:S01]  /*1830*/  UIADD3 UR4, UR10, 0x200, URZ ;  /* 0x000002000a047890 */ /* 0x000fe2000fffe03f */
[----:B------:R-:W-:Y:S01]  /*1840*/  UMOV UR5, 0x80000020 ;  /* 0x8000002000057882 */ /* 0x000fe20000000000 */
[----:B------:R-:W-:Y:S02]  /*1850*/  WARPGROUP.DEPBAR.LE gsb0, 0x0 ;  /* 0x00008000000079c5 */ /* 0x000fe40000010000 */
[----:B------:R-:W-:Y:S01]  /*1860*/  STL.64 [R1], R24 ;  /* 0x0000001801007387 */ /* 0x000fe20000100a00 */
[----:B------:R-:W-:Y:S01]  /*1870*/  MOV R235, R51 ;  /* 0x0000003300eb7202 */ /* 0x000fe20000000f00 */
[----:B------:R-:W-:Y:S01]  /*1880*/  IMAD.MOV.U32 R234, RZ, RZ, R52 ;  /* 0x000000ffffea7224 */ /* 0x000fe200078e0034 */
[----:B------:R-:W-:Y:S01]  /*1890*/  MOV R230, R56 ;  /* 0x0000003800e67202 */ /* 0x000fe20000000f00 */
[----:B------:R-:W-:Y:S01]  /*18a0*/  STL.64 [R1+0x8], R26 ;  /* 0x0000081a01007387 */ /* 0x000fe20000100a00 */
[----:B------:R-:W-:Y:S01]  /*18b0*/  IMAD.MOV.U32 R233, RZ, RZ, R53 ;  /* 0x000000ffffe97224 */ /* 0x000fe200078e0035 */
[----:B------:R-:W-:Y:S01]  /*18c0*/  MOV R225, R61 ;  /* 0x0000003d00e17202 */ /* 0x000fe20000000f00 */
[----:B------:R-:W-:Y:S01]  /*18d0*/  IMAD.MOV.U32 R232, RZ, RZ, R54 ;  /* 0x000000ffffe87224 */ /* 0x000fe200078e0036 */
        /* <DEDUP_REMOVED lines=56> */
[----:B------:R0:W-:Y:S01]  /*1c60*/  STL [R1+0x68], R50 ;  /* 0x0000683201007387 */ /* 0x0001e20000100800 */
[----:B------:R-:W-:Y:S01]  /*1c70*/  IMAD.MOV.U32 R174, RZ, RZ, R90 ;  /* 0x000000ffffae7224 */ /* 0x000fe200078e005a */
[----:B------:R-:W-:Y:S01]  /*1c80*/  MOV R3, R151 ;  /* 0x0000009700037202 */ /* 0x000fe20000000f00 */
[----:B------:R-:W-:Y:S01]  /*1c90*/  IMAD.MOV.U32 R176, RZ, RZ, R92 ;  /* 0x000000ffffb07224 */ /* 0x000fe200078e005c */
[----:B------:R-:W-:Y:S01]  /*1ca0*/  STL [R1+0x2b8], R152 ;  /* 0x0002b89801007387 */ /* 0x000fe20000100800 */
[----:B------:R-:W-:-:S02]  /*1cb0*/  IMAD.MOV.U32 R177, RZ, RZ, R93 ;  /* 0x000000ffffb17224 */ /* 0x000fc400078e005d */
[----:B------:R-:W-:Y:S02]  /*1cc0*/  IMAD.MOV.U32 R178, RZ, RZ, R94 ;  /* 0x000000ffffb27224 */ /* 0x000fe400078e005e */
[----:B------:R-:W-:Y:S02]  /*1cd0*/  IMAD.MOV.U32 R179, RZ, RZ, R95 ;  /* 0x000000ffffb37224 */ /* 0x000fe400078e005f */
[----:B------:R-:W-:Y:S02]  /*1ce0*/  IMAD.MOV.U32 R181, RZ, RZ, R97 ;  /* 0x000000ffffb57224 */ /* 0x000fe400078e0061 */
[----:B------:R-:W-:Y:S02]  /*1cf0*/  IMAD.MOV.U32 R182, RZ, RZ, R98 ;  /* 0x000000ffffb67224 */ /* 0x000fe400078e0062 */
[----:B------:R-:W-:Y:S02]  /*1d00*/  IMAD.MOV.U32 R183, RZ, RZ, R99 ;  /* 0x000000ffffb77224 */ /* 0x000fe400078e0063 */
        /* <DEDUP_REMOVED lines=41> */
[----:B0-----:R-:W-:-:S06]  /*1fa0*/  WARPGROUP.ARRIVE ;  /* 0x00000000000079c5 */ /* 0x001fcc0000000000 */
[----:B------:R-:W-:Y:S03]  /*1fb0*/  HGMMA.64x256x16.F32 R24, gdesc[UR4], RZ, !UPT, gsb0 ;  /* 0x03e00000041879f0 */ /* 0x000fe6000c0008ff */
[----:B------:R-:W-:Y:S02]  /*1fc0*/  WARPGROUP.DEPBAR.LE gsb0, 0x0 ;  /* 0x00008000000079c5 */ /* 0x000fe40000010000 */
[----:B------:R-:W-:Y:S04]  /*1fd0*/  STL.64 [R1+0x2b0], R150 ;  /* 0x0002b09601007387 */ /* 0x000fe80000100a00 */
        /* <DEDUP_REMOVED lines=20> */
[----:B------:R0:W-:Y:S04]  /*2120*/  STL.64 [R1+0x208], R108 ;  /* 0x0002086c01007387 */ /* 0x0001e80000100a00 */
[----:B0-----:R-:W2:Y:S04]  /*2130*/  LDL.LU R108, [R1] ;  /* 0x00000000016c7983 */ /* 0x001ea80000300800 */
[----:B------:R-:W2:Y:S04]  /*2140*/  LDL.LU R109, [R1+0x4] ;  /* 0x00000400016d7983 */ /* 0x000ea80000300800 */
        /* <DEDUP_REMOVED lines=24> */
[----:B------:R-:W2:Y:S01]  /*22d0*/  LDL.LU R134, [R1+0x68] ;  /* 0x0000680001867983 */ /* 0x000ea20000300800 */
        /* <DEDUP_REMOVED lines=9> */
[----:B------:R-:W-:Y:S01]  /*2370*/  UIADD3 UR4, UR10, 0x2, URZ ;  /* 0x000000020a047890 */ /* 0x000fe2000fffe03f */
[----:B------:R-:W-:Y:S01]  /*2380*/  IMAD.MOV.U32 R141, RZ, RZ, R229 ;  /* 0x000000ffff8d7224 */ /* 0x000fe200078e00e5 */
[----:B------:R-:W-:Y:S01]  /*2390*/  MOV R229, R10 ;  /* 0x0000000a00e57202 */ /* 0x000fe20000000f00 */
[----:B------:R-:W-:Y:S01]  /*23a0*/  IMAD.MOV.U32 R142, RZ, RZ, R228 ;  /* 0x000000ffff8e7224 */ /* 0x000fe200078e00e4 */
[----:B------:R-:W-:Y:S01]  /*23b0*/  UIADD3 UR6, UR11, 0x2, URZ ;  /* 0x000000020b067890 */ /* 0x000fe2000fffe03f */
[----:B------:R-:W-:Y:S01]  /*23c0*/  IMAD.MOV.U32 R143, RZ, RZ, R227 ;  /* 0x000000ffff8f7224 */ /* 0x000fe200078e00e3 */
[----:B------:R-:W-:Y:S01]  /*23d0*/  UMOV UR5, 0x80000020 ;  /* 0x8000002000057882 */ /* 0x000fe20000000000 */
[----:B------:R-:W-:Y:S01]  /*23e0*/  IMAD.MOV.U32 R145, RZ, RZ, R225 ;  /* 0x000000ffff917224 */ /* 0x000fe200078e00e1 */
[----:B------:R-:W-:Y:S01]  /*23f0*/  UMOV UR7, 0x80000020 ;  /* 0x8000002000077882 */ /* 0x000fe20000000000 */
[----:B------:R-:W-:Y:S01]  /*2400*/  IMAD.MOV.U32 R146, RZ, RZ, R224 ;  /* 0x000000ffff927224 */ /* 0x000fe200078e00e0 */
[----:B------:R-:W-:Y:S01]  /*2410*/  MOV R224, R15 ;  /* 0x0000000f00e07202 */ /* 0x000fe20000000f00 */
[----:B------:R-:W-:-:S02]  /*2420*/  IMAD.MOV.U32 R147, RZ, RZ, R223 ;  /* 0x000000ffff937224 */ /* 0x000fc400078e00df */
[----:B------:R-:W-:Y:S02]  /*2430*/  IMAD.MOV.U32 R148, RZ, RZ, R222 ;  /* 0x000000ffff947224 */ /* 0x000fe400078e00de */
[----:B------:R-:W-:Y:S02]  /*2440*/  IMAD.MOV.U32 R150, RZ, RZ, R220 ;  /* 0x000000ffff967224 */ /* 0x000fe400078e00dc */
[----:B------:R-:W-:Y:S01]  /*2450*/  IMAD.MOV.U32 R151, RZ, RZ, R219 ;  /* 0x000000ffff977224 */ /* 0x000fe200078e00db */
[----:B------:R-:W-:Y:S01]  /*2460*/  MOV R219, R22 ;  /* 0x0000001600db7202 */ /* 0x000fe20000000f00 */
        /* <DEDUP_REMOVED lines=14> */
[----:B------:R-:W-:-:S06]  /*2550*/  IMAD.MOV.U32 R235, RZ, RZ, R3 ;  /* 0x000000ffffeb7224 */ /* 0x000fcc00078e0003 */
[----:B--2---:R-:W-:-:S06]  /*2560*/  WARPGROUP.ARRIVE ;  /* 0x00000000000079c5 */ /* 0x004fcc0000000000 */
[----:B------:R-:W-:Y:S03]  /*2570*/  HGMMA.64x256x16.F32 R108, gdesc[UR4], R108, gsb0 ;  /* 0x03e00000046c79f0 */ /* 0x000fe6000800086c */
[----:B------:R-:W-:Y:S02]  /*2580*/  WARPGROUP.DEPBAR.LE gsb0, 0x0 ;  /* 0x00008000000079c5 */ /* 0x000fe40000010000 */
[----:B------:R-:W-:Y:S04]  /*2590*/  STL.64 [R1], R108 ;  /* 0x0000006c01007387 */ /* 0x000fe80000100a00 */
        /* <DEDUP_REMOVED lines=63> */
[----:B0-----:R1:W5:Y:S04]  /*2990*/  LDL.LU R152, [R1+0x2b8] ;  /* 0x0002b80001987983 */ /* 0x0013680000300800 */
[----:B------:R-:W2:Y:S04]  /*29a0*/  LDL.LU.64 R150, [R1+0x2b0] ;  /* 0x0002b00001967983 */ /* 0x000ea80000300a00 */
        /* <DEDUP_REMOVED lines=20> */
[----:B------:R-:W2:Y:S01]  /*2af0*/  LDL.LU.64 R108, [R1+0x208] ;  /* 0x00020800016c7983 */ /* 0x000ea20000300a00 */
[----:B------:R-:W-:Y:S01]  /*2b00*/  UIADD3 UR4, UR10, 0x202, URZ ;  /* 0x000002020a047890 */ /* 0x000fe2000fffe03f */
[----:B------:R-:W-:Y:S01]  /*2b10*/  UMOV UR5, 0x80000020 ;  /* 0x8000002000057882 */ /* 0x000fe20000000000 */
[----:B--2---:R-:W-:-:S07]  /*2b20*/  WARPGROUP.ARRIVE ;  /* 0x00000000000079c5 */ /* 0x004fce0000000000 */
[----:B------:R-:W-:Y:S03]  /*2b30*/  HGMMA.64x256x16.F32 R24, gdesc[UR4], R24, gsb0 ;  /* 0x03e00000041879f0 */ /* 0x000fe60008000818 */
[----:B------:R-:W-:Y:S02]  /*2b40*/  WARPGROUP.DEPBAR.LE gsb0, 0x0 ;  /* 0x00008000000079c5 */ /* 0x000fe40000010000 */
[----:B-1----:R-:W-:Y:S05]  /*2b50*/  @!P1 BRA `(.L_x_22) ;  /* 0x0000002000949947 */ /* 0x002fea0003800000 */
[----:B------:R-:W-:Y:S02]  /*2b60*/  UIADD3 UR4, UR39, 0x1, URZ ;  /* 0x0000000127047890 */ /* 0x000fe4000fffe03f */
[----:B------:R-:W-:Y:S02]  /*2b70*/  UMOV UR11, UR39 ;  /* 0x00000027000b7c82 */ /* 0x000fe40008000000 */
[----:B------:R-:W-:-:S04]  /*2b80*/  UISETP.NE.AND UP0, UPT, UR4, 0x7, UPT ;  /* 0x000000070400788c */ /* 0x000fc8000bf05270 */
[----:B------:R-:W-:Y:S02]  /*2b90*/  USEL UR5, URZ, 0x1, UP0 ;  /* 0x000000013f057887 */ /* 0x000fe40008000000 */
[----:B------:R-:W-:Y:S02]  /*2ba0*/  USEL UR10, UR4, URZ, UP0 ;  /* 0x0000003f040a7287 */ /* 0x000fe40008000000 */
[----:B------:R-:W-:-:S06]  /*2bb0*/  ULOP3.LUT UR5, UR38, UR5, URZ, 0x3c, !UPT ;  /* 0x0000000526057292 */ /* 0x000fcc000f8e3c3f */
[----:B------:R-:W-:-:S07]  /*2bc0*/  IMAD.U32 R3, RZ, RZ, UR5 ;  /* 0x00000005ff037e24 */ /* 0x000fce000f8e00ff */
.L_x_29:
[----:B------:R-:W-:Y:S05]  /*2bd0*/  @!P0 BRA `(.L_x_23) ;  /* 0x0000000000048947 */ /* 0x000fea0003800000 */
[----:B------:R-:W-:Y:S01]  /*2be0*/  BPT.TRAP 0x1 ;  /* 0x000000040000795c */ /* 0x000fe20000300000 */
.L_x_23:
[----:B------:R-:W0:Y:S01]  /*2bf0*/  S2UR UR5, SR_CgaCtaId ;  /* 0x00000000000579c3 */ /* 0x000e220000008800 */
[----:B------:R-:W-:Y:S01]  /*2c00*/  UMOV UR4, 0x400 ;  /* 0x0000040000047882 */ /* 0x000fe20000000000 */
[----:B------:R-:W-:Y:S01]  /*2c10*/  IMAD.U32 R5, RZ, RZ, UR10 ;  /* 0x0000000aff057e24 */ /* 0x000fe2000f8e00ff */
[----:B------:R-:W-:Y:S01]  /*2c20*/  SHF.L.U32 R6, R3, 0x1f, RZ ;  /* 0x0000001f03067819 */ /* 0x000fe200000006ff */
[----:B0-----:R-:W-:-:S06]  /*2c30*/  ULEA UR4, UR5, UR4, 0x18 ;  /* 0x0000000405047291 */ /* 0x001fcc000f8ec03f */
[----:B------:R-:W-:-:S05]  /*2c40*/  IMAD.U32 R0, RZ, RZ, UR4 ;  /* 0x00000004ff007e24 */ /* 0x000fca000f8e00ff */
[----:B------:R-:W-:-:S04]  /*2c50*/  LEA R5, R5, R0, 0x3 ;  /* 0x0000000005057211 */ /* 0x000fc800078e18ff */
[----:B------:R0:W1:Y:S01]  /*2c60*/  SYNCS.PHASECHK.TRANS64.TRYWAIT P1, [R5+URZ], R6 ;  /* 0x00000006050075a7 */ /* 0x000062000802017f */
[----:B------:R-:W-:Y:S05]  /*2c70*/  @!P0 BRA `(.L_x_24) ;  /* 0x0000000000048947 */ /* 0x000fea0003800000 */
[----:B------:R-:W-:Y:S01]  /*2c80*/  BPT.TRAP 0x1 ;  /* 0x000000040000795c */ /* 0x000fe20000300000 */
.L_x_24:
[----:B-1----:R-:W-:Y:S05]  /*2c90*/  @P1 BRA `(.L_x_25) ;  /* 0x0000000000081947 */ /* 0x002fea0003800000 */
[----:B------:R-:W1:Y:S02]  /*2ca0*/  SYNCS.PHASECHK.TRANS64.TRYWAIT P1, [R5+URZ], R6 ;  /* 0x00000006050075a7 */ /* 0x000e64000802017f */
[----:B-1----:R-:W-:Y:S05]  /*2cb0*/  @!P1 BRA `(.L_x_26) ;  /* 0x0000015400949947 */ /* 0x002fea0003800000 */
.L_x_25:
        /* <DEDUP_REMOVED lines=64> */
[----:B--2---:R-:W2:Y:S04]  /*30c0*/  LDL.LU.64 R24, [R1] ;  /* 0x0000000001187983 */ /* 0x004ea80000300a00 */
        /* <DEDUP_REMOVED lines=63> */
[----:B------:R-:W-:-:S02]  /*34c0*/  ULEA UR12, UR10, UR8, 0xa ;  /* 0x000000080a0c7291 */ /* 0x000fc4000f8e503f */
[----:B------:R-:W-:Y:S01]  /*34d0*/  ULEA UR13, UR10, UR9, 0xa ;  /* 0x000000090a0d7291 */ /* 0x000fe2000f8e503f */
[----:B------:R-:W-:Y:S01]  /*34e0*/  UMOV UR5, 0x80000020 ;  /* 0x8000002000057882 */ /* 0x000fe20000000000 */
[----:B------:R-:W-:-:S03]  /*34f0*/  UMOV UR7, 0x80000020 ;  /* 0x8000002000077882 */ /* 0x000fc60000000000 */
[----:B------:R-:W-:Y:S02]  /*3500*/  UMOV UR4, UR12 ;  /* 0x0000000c00047c82 */ /* 0x000fe40008000000 */
[----:B------:R-:W-:Y:S01]  /*3510*/  UMOV UR6, UR13 ;  /* 0x0000000d00067c82 */ /* 0x000fe20008000000 */
[----:B--2---:R-:W-:-:S06]  /*3520*/  WARPGROUP.ARRIVE ;  /* 0x00000000000079c5 */ /* 0x004fcc0000000000 */
[----:B------:R-:W-:Y:S03]  /*3530*/  HGMMA.64x256x16.F32 R24, gdesc[UR4], R24, gsb0 ;  /* 0x03e00000041879f0 */ /* 0x000fe60008000818 */
[----:B------:R-:W-:Y:S02]  /*3540*/  WARPGROUP.DEPBAR.LE gsb0, 0x0 ;  /* 0x00008000000079c5 */ /* 0x000fe40000010000 */
[----:B------:R-:W-:Y:S01]  /*3550*/  STL.64 [R1], R24 ;  /* 0x0000001801007387 */ /* 0x000fe20000100a00 */
[----:B01----:R-:W-:Y:S01]  /*3560*/  IMAD.MOV.U32 R6, RZ, RZ, R150 ;  /* 0x000000ffff067224 */ /* 0x003fe200078e0096 */
        /* <DEDUP_REMOVED lines=50> */
[----:B------:R0:W-:Y:S01]  /*3890*/  STL.64 [R1+0x68], R50 ;  /* 0x0000683201007387 */ /* 0x0001e20000100a00 */
[----:B------:R-:W-:Y:S01]  /*38a0*/  IMAD.MOV.U32 R203, RZ, RZ, R119 ;  /* 0x000000ffffcb7224 */ /* 0x000fe200078e0077 */
[----:B------:R-:W-:Y:S01]  /*38b0*/  MOV R170, R86 ;  /* 0x0000005600aa7202 */ /* 0x000fe20000000f00 */
[----:B------:R-:W-:Y:S01]  /*38c0*/  IMAD.MOV.U32 R201, RZ, RZ, R117 ;  /* 0x000000ffffc97224 */ /* 0x000fe200078e0075 */
[----:B------:R-:W2:Y:S01]  /*38d0*/  LDL.LU.64 R150, [R1+0x4b8] ;  /* 0x0004b80001967983 */ /* 0x000ea20000300a00 */
        /* <DEDUP_REMOVED lines=24> */
[----:B------:R-:W-:-:S02]  /*3a60*/  IMAD.MOV.U32 R184, RZ, RZ, R100 ;  /* 0x000000ffffb87224 */ /* 0x000fc400078e0064 */
[----:B------:R-:W-:Y:S01]  /*3a70*/  IMAD.MOV.U32 R182, RZ, RZ, R98 ;  /* 0x000000ffffb67224 */ /* 0x000fe200078e0062 */
[----:B------:R-:W2:Y:S01]  /*3a80*/  LDL.LU.64 R136, [R1+0x480] ;  /* 0x0004800001887983 */ /* 0x000ea20000300a00 */
[----:B------:R-:W-:Y:S02]  /*3a90*/  IMAD.MOV.U32 R183, RZ, RZ, R99 ;  /* 0x000000ffffb77224 */ /* 0x000fe400078e0063 */
[----:B------:R-:W-:Y:S01]  /*3aa0*/  IMAD.MOV.U32 R181, RZ, RZ, R97 ;  /* 0x000000ffffb57224 */ /* 0x000fe200078e0061 */
[----:B------:R-:W2:Y:S01]  /*3ab0*/  LDL.LU.64 R134, [R1+0x478] ;  /* 0x0004780001867983 */ /* 0x000ea20000300a00 */
[----:B------:R-:W-:Y:S02]  /*3ac0*/  IMAD.MOV.U32 R178, RZ, RZ, R94 ;  /* 0x000000ffffb27224 */ /* 0x000fe400078e005e */
        /* <DEDUP_REMOVED lines=76> */
[----:B0-----:R-:W2:Y:S04]  /*3f90*/  LDL.LU.64 R50, [R1+0x328] ;  /* 0x0003280001327983 */ /* 0x001ea80000300a00 */
        /* <DEDUP_REMOVED lines=14> */
[----:B------:R-:W-:-:S02]  /*4080*/  UMOV UR5, 0x80000020 ;  /* 0x8000002000057882 */ /* 0x000fc40000000000 */
[----:B-----5:R-:W-:Y:S01]  /*4090*/  STL [R1+0x2b8], R152 ;  /* 0x0002b89801007387 */ /* 0x020fe20000100800 */
[----:B--2---:R-:W-:-:S06]  /*40a0*/  WARPGROUP.ARRIVE ;  /* 0x00000000000079c5 */ /* 0x004fcc0000000000 */
[----:B------:R-:W-:Y:S03]  /*40b0*/  HGMMA.64x256x16.F32 R24, gdesc[UR4], R24, gsb0 ;  /* 0x03e00000041879f0 */ /* 0x000fe60008000818 */
        /* <DEDUP_REMOVED lines=84> */
[----:B------:R-:W-:Y:S01]  /*4600*/  IMAD.MOV.U32 R235, RZ, RZ, R5 ;  /* 0x000000ffffeb7224 */ /* 0x000fe200078e0005 */
[----:B------:R-:W-:Y:S02]  /*4610*/  UIADD3 UR4, UR12, 0x2, URZ ;  /* 0x000000020c047890 */ /* 0x000fe4000fffe03f */
[----:B------:R-:W-:Y:S01]  /*4620*/  UIADD3 UR6, UR13, 0x2, URZ ;  /* 0x000000020d067890 */ /* 0x000fe2000fffe03f */
[----:B------:R-:W-:Y:S01]  /*4630*/  UMOV UR5, 0x80000020 ;  /* 0x8000002000057882 */ /* 0x000fe20000000000 */
[----:B------:R-:W-:Y:S01]  /*4640*/  UMOV UR7, 0x80000020 ;  /* 0x8000002000077882 */ /* 0x000fe20000000000 */
        /* <DEDUP_REMOVED lines=96> */
[----:B------:R-:W-:Y:S01]  /*4c50*/  BPT.TRAP 0x1 ;  /* 0x000000040000795c */ /* 0x000fe20000300000 */
.L_x_27:
[----:B------:R-:W-:Y:S01]  /*4c60*/  ISETP.NE.AND P1, PT, R17, RZ, PT ;  /* 0x000000ff1100720c */ /* 0x000fe20003f25270 */
[----:B------:R-:W-:Y:S01]  /*4c70*/  UISETP.GT.U32.AND UP0, UPT, UR40, 0x1, UPT ;  /* 0x000000012800788c */ /* 0x000fe2000bf04070 */
[----:B------:R-:W-:-:S11]  /*4c80*/  MOV R5, UR11 ;  /* 0x0000000b00057c02 */ /* 0x000fd60008000f00 */
[----:B------:R-:W-:-:S04]  /*4c90*/  @P1 IMAD R5, R5, 0x8, R0 ;  /* 0x0000000805051824 */ /* 0x000fc800078e0200 */
[----:B------:R-:W-:-:S05]  /*4ca0*/  @P1 VIADD R5, R5, 0x38 ;  /* 0x0000003805051836 */ /* 0x000fca0000000000 */
[----:B-----5:R-:W-:-:S04]  /*4cb0*/  @P1 PRMT R5, R152, 0x654, R5 ;  /* 0x0000065498051816 */ /* 0x020fc80000000005 */
[----:B------:R0:W-:Y:S01]  /*4cc0*/  @P1 SYNCS.ARRIVE.TRANS64.RED.A1T0 RZ, [R5+URZ], RZ ;  /* 0x000000ff05ff19a7 */ /* 0x0001e2000810043f */
[----:B------:R-:W-:-:S13]  /*4cd0*/  PLOP3.LUT P1, PT, PT, PT, UP0, 0x80, 0x0 ;  /* 0x000000000000781c */ /* 0x000fda0003f2f008 */
[----:B0-----:R-:W-:Y:S05]  /*4ce0*/  @P1 BRA `(.L_x_28) ;  /* 0x0000000000041947 */ /* 0x001fea0003800000 */
[----:B------:R-:W-:Y:S01]  /*4cf0*/  BPT.TRAP 0x1 ;  /* 0x000000040000795c */ /* 0x000fe20000300000 */
.L_x_28:
[----:B------:R-:W-:Y:S01]  /*4d00*/  UIADD3 UR10, UR10, 0x1, URZ ;  /* 0x000000010a0a7890 */ /* 0x000fe2000fffe03f */
[C---:B------:R-:W-:Y:S01]  /*4d10*/  ISETP.GT.AND P1, PT, R4.reuse, 0x1, PT ;  /* 0x000000010400780c */ /* 0x040fe20003f24270 */
[----:B------:R-:W-:Y:S01]  /*4d20*/  UIADD3 UR11, UR11, 0x1, URZ ;  /* 0x000000010b0b7890 */ /* 0x000fe2000fffe03f */
[----:B------:R-:W-:Y:S01]  /*4d30*/  VIADD R4, R4, 0xffffffff ;  /* 0xffffffff04047836 */ /* 0x000fe20000000000 */
[----:B------:R-:W-:Y:S02]  /*4d40*/  UISETP.NE.AND UP0, UPT, UR10, 0x7, UPT ;  /* 0x000000070a00788c */ /* 0x000fe4000bf05270 */
[----:B------:R-:W-:Y:S02]  /*4d50*/  UISETP.NE.AND UP1, UPT, UR11, 0x7, UPT ;  /* 0x000000070b00788c */ /* 0x000fe4000bf25270 */
[----:B------:R-:W-:Y:S02]  /*4d60*/  USEL UR4, URZ, 0x1, UP0 ;  /* 0x000000013f047887 */ /* 0x000fe40008000000 */
[----:B------:R-:W-:-:S02]  /*4d70*/  USEL UR10, UR10, URZ, UP0 ;  /* 0x0000003f0a0a7287 */ /* 0x000fc40008000000 */
[----:B------:R-:W-:Y:S02]  /*4d80*/  USEL UR11, UR11, URZ, UP1 ;  /* 0x0000003f0b0b7287 */ /* 0x000fe40008800000 */
[----:B------:R-:W-:Y:S01]  /*4d90*/  LOP3.LUT R3, R3, UR4, RZ, 0x3c, !PT ;  /* 0x0000000403037c12 */ /* 0x000fe2000f8e3cff */
[----:B------:R-:W-:Y:S09]  /*4da0*/  @P1 BRA `(.L_x_29) ;  /* 0xffffffdc00881947 */ /* 0x000ff2000383ffff */
.L_x_22:
[----:B------:R-:W0:Y:S02]  /*4db0*/  LDC R3, c[0x0][0x28c] ;  /* 0x0000a300ff037b82 */ /* 0x000e240000000800 */
[----:B0-----:R-:W-:-:S13]  /*4dc0*/  ISETP.GE.AND P1, PT, R3, 0x1, PT ;  /* 0x000000010300780c */ /* 0x001fda0003f26270 */
[----:B------:R-:W-:Y:S05]  /*4dd0*/  @!P1 BRA `(.L_x_30) ;  /* 0x00000000005c9947 */ /* 0x000fea0003800000 */
[----:B------:R-:W-:Y:S05]  /*4de0*/  @!P0 BRA `(.L_x_31) ;  /* 0x0000000000048947 */ /* 0x000fea0003800000 */
[----:B------:R-:W-:Y:S01]  /*4df0*/  BPT.TRAP 0x1 ;  /* 0x000000040000795c */ /* 0x000fe20000300000 */
.L_x_31:
[----:B------:R-:W-:Y:S01]  /*4e00*/  ISETP.NE.AND P0, PT, R17, RZ, PT ;  /* 0x000000ff1100720c */ /* 0x000fe20003f05270 */
[----:B------:R-:W-:-:S12]  /*4e10*/  BSSY B0, `(.L_x_32) ;  /* 0x000000f000007945 */ /* 0x000fd80003800000 */
[----:B------:R-:W-:Y:S05]  /*4e20*/  @!P0 BRA `(.L_x_33) ;  /* 0x0000000000348947 */ /* 0x000fea0003800000 */
[----:B------:R-:W-:-:S04]  /*4e30*/  UISETP.LT.AND UP0, UPT, UR44, 0x1, UPT ;  /* 0x000000012c00788c */ /* 0x000fc8000bf01270 */
[----:B------:R-:W-:-:S04]  /*4e40*/  USEL UR6, UR44, 0x1, UP0 ;  /* 0x000000012c067887 */ /* 0x000fc80008000000 */
[----:B------:R-:W-:-:S04]  /*4e50*/  UIADD3 UR6, UR39, UR44, -UR6 ;  /* 0x0000002c27067290 */ /* 0x000fc8000fffe806 */
[----:B------:R-:W-:-:S04]  /*4e60*/  UIMAD.WIDE.U32 UR4, UR6, 0x24924925, URZ ;  /* 0x24924925060478a5 */ /* 0x000fc8000f8e003f */
[----:B------:R-:W-:-:S04]  /*4e70*/  UIADD3 UR4, UR6, -UR5, URZ ;  /* 0x8000000506047290 */ /* 0x000fc8000fffe03f */
[----:B------:R-:W-:-:S04]  /*4e80*/  ULEA.HI UR4, UR4, UR5, URZ, 0x1f ;  /* 0x0000000504047291 */ /* 0x000fc8000f8ff83f */
[----:B------:R-:W-:-:S04]  /*4e90*/  USHF.R.U32.HI UR4, URZ, 0x2, UR4 ;  /* 0x000000023f047899 */ /* 0x000fc80008011604 */
[----:B------:R-:W-:-:S06]  /*4ea0*/  UIMAD UR4, UR4, -0x7, UR6 ;  /* 0xfffffff9040478a4 */ /* 0x000fcc000f8e0206 */
[----:B------:R-:W-:-:S05]  /*4eb0*/  IMAD.U32 R3, RZ, RZ, UR4 ;  /* 0x00000004ff037e24 */ /* 0x000fca000f8e00ff */
[----:B------:R-:W-:-:S05]  /*4ec0*/  LEA R0, R3, R0, 0x3 ;  /* 0x0000000003007211 */ /* 0x000fca00078e18ff */
[----:B------:R-:W-:-:S05]  /*4ed0*/  VIADD R0, R0, 0x38 ;  /* 0x0000003800007836 */ /* 0x000fca0000000000 */
[----:B-----5:R-:W-:-:S04]  /*4ee0*/  PRMT R0, R152, 0x654, R0 ;  /* 0x0000065498007816 */ /* 0x020fc80000000000 */
[----:B------:R0:W-:Y:S03]  /*4ef0*/  SYNCS.ARRIVE.TRANS64.RED.A1T0 RZ, [R0+URZ], RZ ;  /* 0x000000ff00ff79a7 */ /* 0x0001e6000810043f */
.L_x_33:
[----:B------:R-:W-:Y:S05]  /*4f00*/  BSYNC B0 ;  /* 0x0000000000007941 */ /* 0x000fea0003800000 */
.L_x_32:
[----:B------:R-:W-:-:S06]  /*4f10*/  UISETP.GT.U32.AND UP0, UPT, UR40, 0x1, UPT ;  /* 0x000000012800788c */ /* 0x000fcc000bf04070 */
[----:B------:R-:W-:-:S13]  /*4f20*/  PLOP3.LUT P0, PT, PT, PT, UP0, 0x80, 0x0 ;  /* 0x000000000000781c */ /* 0x000fda0003f0f008 */
[----:B------:R-:W-:Y:S05]  /*4f30*/  @P0 BRA `(.L_x_30) ;  /* 0x0000000000040947 */ /* 0x000fea0003800000 */
[----:B------:R-:W-:Y:S01]  /*4f40*/  BPT.TRAP 0x1 ;  /* 0x000000040000795c */ /* 0x000fe20000300000 */
.L_x_30:
[----:B------:R-:W1:Y:S01]  /*4f50*/  S2R R8, SR_TID.X ;  /* 0x0000000000087919 */ /* 0x000e620000002100 */
[----:B------:R-:W-:Y:S01]  /*4f60*/  IMAD.MOV.U32 R19, RZ, RZ, 0x6540 ;  /* 0x00006540ff137424 */ /* 0x000fe200078e00ff */
[----:B------:R-:W-:Y:S02]  /*4f70*/  UIMAD.WIDE UR6, UR41, 0x100, URZ ;  /* 0x00000100290678a5 */ /* 0x000fe4000f8e023f */
[----:B------:R-:W-:Y:S01]  /*4f80*/  USHF.R.S32.HI UR10, URZ, 0x1f, UR43 ;  /* 0x0000001f3f0a7899 */ /* 0x000fe2000801142b */
[----:B------:R-:W-:Y:S01]  /*4f90*/  ULDC.64 UR8, c[0x0][0x5d0] ;  /* 0x0001740000087ab9 */ /* 0x000fe20000000a00 */
[----:B------:R-:W-:Y:S02]  /*4fa0*/  USHF.L.U32 UR41, UR41, 0x8, URZ ;  /* 0x0000000829297899 */ /* 0x000fe4000800063f */
[----:B------:R-:W-:Y:S02]  /*4fb0*/  UIMAD UR4, UR10, UR8, URZ ;  /* 0x000000080a0472a4 */ /* 0x000fe4000f8e023f */
[----:B------:R-:W-:-:S02]  /*4fc0*/  UIADD3 UR39, UR44, UR39, URZ ;  /* 0x000000272c277290 */ /* 0x000fc4000fffe03f */
[----:B------:R-:W-:Y:S02]  /*4fd0*/  UIMAD UR4, UR43, UR9, UR4 ;  /* 0x000000092b0472a4 */ /* 0x000fe4000f8e0204 */
[----:B------:R-:W-:Y:S01]  /*4fe0*/  UISETP.GT.U32.AND UP0, UPT, UR39, 0x6, UPT ;  /* 0x000000062700788c */ /* 0x000fe2000bf04070 */
[----:B------:R-:W-:Y:S01]  /*4ff0*/  ULDC UR9, c[0x0][0x284] ;  /* 0x0000a10000097ab9 */ /* 0x000fe20000000800 */
[----:B------:R-:W-:Y:S01]  /*5000*/  UISETP.GE.U32.AND UP1, UPT, UR44, 0x7, UPT ;  /* 0x000000072c00788c */ /* 0x000fe2000bf26070 */
[----:B------:R-:W-:Y:S01]  /*5010*/  IMAD.U32 R153, RZ, RZ, UR9 ;  /* 0x00000009ff997e24 */ /* 0x000fe2000f8e00ff */
[----:B------:R-:W-:Y:S01]  /*5020*/  UISETP.LT.U32.AND UP0, UPT, UR44, 0x7, UP0 ;  /* 0x000000072c00788c */ /* 0x000fe20008701070 */
[--C-:B-1----:R-:W-:Y:S01]  /*5030*/  SHF.R.U32.HI R4, RZ, 0x7, R8.reuse ;  /* 0x00000007ff047819 */ /* 0x102fe20000011608 */
[----:B------:R-:W-:Y:S01]  /*5040*/  IMAD.SHL.U32 R18, R8, 0x2, RZ ;  /* 0x0000000208127824 */ /* 0x000fe200078e00ff */
[----:B------:R-:W-:Y:S02]  /*5050*/  SHF.R.U32.HI R5, RZ, 0x2, R8 ;  /* 0x00000002ff057819 */ /* 0x000fe40000011608 */
[----:B------:R-:W-:-:S02]  /*5060*/  LOP3.LUT R4, R4, 0x1, RZ, 0xc0, !PT ;  /* 0x0000000104047812 */ /* 0x000fc400078ec0ff */
[----:B------:R-:W-:Y:S02]  /*5070*/  LOP3.LUT R6, R8, 0x60, RZ, 0xc0, !PT ;  /* 0x0000006008067812 */ /* 0x000fe400078ec0ff */
[----:B------:R-:W-:Y:S01]  /*5080*/  LOP3.LUT R5, R5, 0x7, RZ, 0xc0, !PT ;  /* 0x0000000705057812 */ /* 0x000fe200078ec0ff */
[----:B------:R-:W-:Y:S01]  /*5090*/  IMAD.SHL.U32 R3, R4, 0x40, RZ ;  /* 0x0000004004037824 */ /* 0x000fe200078e00ff */
[----:B------:R-:W-:Y:S02]  /*50a0*/  LOP3.LUT R18, R18, 0x6, RZ, 0xc0, !PT ;  /* 0x0000000612127812 */ /* 0x000fe400078ec0ff */
[----:B------:R-:W-:Y:S02]  /*50b0*/  SHF.R.U32.HI R6, RZ, 0x1, R6 ;  /* 0x00000001ff067819 */ /* 0x000fe40000011606 */
[--C-:B------:R-:W-:Y:S02]  /*50c0*/  LOP3.LUT R3, R3, 0x40, R5.reuse, 0xe2, !PT ;  /* 0x0000004003037812 */ /* 0x100fe400078ee205 */
[----:B------:R-:W-:Y:S01]  /*50d0*/  PRMT R18, R18, R19, UR42 ;  /* 0x0000002a12127e16 */ /* 0x000fe20008000013 */
[----:B------:R-:W-:Y:S01]  /*50e0*/  USHF.L.U32 UR42, UR42, 0x8, URZ ;  /* 0x000000082a2a7899 */ /* 0x000fe2000800063f */
[----:B0-----:R-:W-:Y:S01]  /*50f0*/  IADD3 R0, RZ, -R6, -R5 ;  /* 0x80000006ff007210 */ /* 0x001fe20007ffe805 */
[----:B------:R-:W-:Y:S01]  /*5100*/  IMAD.MOV.U32 R5, RZ, RZ, -0x2 ;  /* 0xfffffffeff057424 */ /* 0x000fe200078e00ff */
[----:B------:R-:W-:-:S02]  /*5110*/  LOP3.LUT R3, R3, UR6, R6, 0xfe, !PT ;  /* 0x0000000603037c12 */ /* 0x000fc4000f8efe06 */
[----:B------:R-:W-:Y:S01]  /*5120*/  SHF.R.S32.HI R19, RZ, 0x1f, R18 ;  /* 0x0000001fff137819 */ /* 0x000fe20000011412 */
[----:B------:R-:W-:Y:S01]  /*5130*/  IMAD R0, R4, -0x40, R0 ;  /* 0xffffffc004007824 */ /* 0x000fe200078e0200 */
[----:B------:R-:W-:Y:S01]  /*5140*/  MOV R6, UR8 ;  /* 0x0000000800067c02 */ /* 0x000fe20008000f00 */
[----:B------:R-:W-:Y:S02]  /*5150*/  ULDC UR8, c[0x0][0x288] ;  /* 0x0000a20000087ab9 */ /* 0x000fe40000000800 */
[----:B------:R-:W-:Y:S01]  /*5160*/  UISETP.GE.AND UP2, UPT, UR42, UR8, UPT ;  /* 0x000000082a00728c */ /* 0x000fe2000bf46270 */
[----:B------:R-:W-:Y:S01]  /*5170*/  IADD3 R153, R153, -UR41, R0 ;  /* 0x8000002999997c10 */ /* 0x000fe2000fffe000 */
[----:B------:R-:W-:Y:S01]  /*5180*/  IMAD.WIDE.U32 R6, R6, UR43, R18 ;  /* 0x0000002b06067c25 */ /* 0x000fe2000f8e0012 */
[----:B------:R-:W-:Y:S01]  /*5190*/  LOP3.LUT R0, R8, 0x3, RZ, 0xc0, !PT ;  /* 0x0000000308007812 */ /* 0x000fe200078ec0ff */
[----:B------:R-:W-:Y:S02]  /*51a0*/  UISETP.GE.OR UP2, UPT, UR41, UR9, UP2 ;  /* 0x000000092900728c */ /* 0x000fe40009746670 */
[----:B------:R-:W-:Y:S01]  /*51b0*/  VIADD R7, R7, UR4 ;  /* 0x0000000407077c36 */ /* 0x000fe20008000000 */
[----:B------:R-:W-:Y:S01]  /*51c0*/  UIMAD.WIDE.U32 UR4, UR39, 0x24924925, URZ ;  /* 0x24924925270478a5 */ /* 0x000fe2000f8e003f */
[----:B------:R-:W-:Y:S01]  /*51d0*/  IMAD R0, R0, R5, UR8 ;  /* 0x0000000800007e24 */ /* 0x000fe2000f8e0205 */
[----:B------:R-:W-:Y:S01]  /*51e0*/  USEL UR8, URZ, 0x1, !UP0 ;  /* 0x000000013f087887 */ /* 0x000fe2000c000000 */
[----:B------:R-:W-:Y:S01]  /*51f0*/  PLOP3.LUT P0, PT, PT, PT, UP2, 0x80, 0x0 ;  /* 0x000000000000781c */ /* 0x000fe20003f0f028 */
[----:B------:R-:W-:Y:S01]  /*5200*/  UIADD3 UR4, UR39, -UR5, URZ ;  /* 0x8000000527047290 */ /* 0x000fe2000fffe03f */
[----:B------:R-:W-:Y:S01]  /*5210*/  VIADD R0, R0, -UR42 ;  /* 0x8000002a00007c36 */ /* 0x000fe20008000000 */
[----:B------:R-:W-:-:S02]  /*5220*/  ULOP3.LUT UR38, UR38, UR8, URZ, 0x3c, !UPT ;  /* 0x0000000826267292 */ /* 0x000fc4000f8e3c3f */
[----:B------:R-:W-:Y:S01]  /*5230*/  ULEA.HI UR4, UR4, UR5, URZ, 0x1f ;  /* 0x0000000504047291 */ /* 0x000fe2000f8ff83f */
[----:B------:R-:W-:-:S03]  /*5240*/  UMOV UR41, 0xffffffff ;  /* 0xffffffff00297882 */ /* 0x000fc60000000000 */
[----:B------:R-:W-:-:S04]  /*5250*/  USHF.R.U32.HI UR4, URZ, 0x2, UR4 ;  /* 0x000000023f047899 */ /* 0x000fc80008011604 */
[----:B------:R-:W-:Y:S02]  /*5260*/  @UP1 ULOP3.LUT UR38, UR38, 0x1, UR4, 0x78, !UPT ;  /* 0x0000000126261892 */ /* 0x000fe4000f8e7804 */
[----:B------:R-:W-:Y:S01]  /*5270*/  UIMAD UR39, UR4, -0x7, UR39 ;  /* 0xfffffff9042778a4 */ /* 0x000fe2000f8e0227 */
[----:B------:R-:W-:Y:S11]  /*5280*/  @P0 BRA `(.L_x_34) ;  /* 0x0000010c00e80947 */ /* 0x000ff60003800000 */
[----:B-----5:R-:W-:Y:S01]  /*5290*/  FSETP.NEU.AND P0, PT, R16, RZ, PT ;  /* 0x000000ff1000720b */ /* 0x020fe20003f0d000 */
[----:B------:R-:W-:Y:S01]  /*52a0*/  ULDC.64 UR8, c[0x0][0x5c8] ;  /* 0x0001720000087ab9 */ /* 0x000fe20000000a00 */
[----:B------:R-:W-:Y:S01]  /*52b0*/  ISETP.GT.AND P3, PT, R153, RZ, PT ;  /* 0x000000ff9900720c */ /* 0x000fe20003f64270 */
[----:B------:R-:W-:Y:S01]  /*52c0*/  UIMAD UR4, UR7, UR8, URZ ;  /* 0x00000008070472a4 */ /* 0x000fe2000f8e023f */
[----:B------:R-:W-:Y:S01]  /*52d0*/  MOV R10, UR9 ;  /* 0x00000009000a7c02 */ /* 0x000fe20008000f00 */
[C---:B------:R-:W-:Y:S01]  /*52e0*/  IMAD.WIDE.U32 R6, R3.reuse, UR8, R6 ;  /* 0x0000000803067c25 */ /* 0x040fe2000f8e0006 */
[----:B------:R-:W-:Y:S01]  /*52f0*/  BSSY B0, `(.L_x_34) ;  /* 0x00010f3000007945 */ /* 0x000fe20003800000 */
[----:B------:R-:W-:Y:S02]  /*5300*/  ISETP.GT.AND P1, PT, R0, RZ, P3 ;  /* 0x000000ff0000720c */ /* 0x000fe40001f24270 */
[----:B------:R-:W-:-:S04]  /*5310*/  IMAD R10, R3, R10, UR4 ;  /* 0x00000004030a7e24 */ /* 0x000fc8000f8e020a */
[----:B------:R-:W-:Y:S01]  /*5320*/  IMAD.IADD R10, R7, 0x1, R10 ;  /* 0x00000001070a7824 */ /* 0x000fe200078e020a */
[----:B------:R-:W-:Y:S06]  /*5330*/  @!P0 BRA `(.L_x_35) ;  /* 0x000000b800108947 */ /* 0x000fec0003800000 */
[----:B------:R-:W0:Y:S01]  /*5340*/  LDC.64 R22, c[0x0][0x5b8] ;  /* 0x00016e00ff167b82 */ /* 0x000e220000000a00 */
[----:B------:R-:W2:Y:S01]  /*5350*/  LDL.LU R11, [R1] ;  /* 0x00000000010b7983 */ /* 0x000ea20000300800 */
[----:B------:R-:W-:-:S06]  /*5360*/  ULDC.64 UR4, c[0x0][0x5c0] ;  /* 0x0001700000047ab9 */ /* 0x000fcc0000000a00 */
[----:B------:R-:W1:Y:S08]  /*5370*/  LDC.64 R14, c[0x0][0x5b0] ;  /* 0x00016c00ff0e7b82 */ /* 0x000e700000000a00 */
[----:B------:R-:W3:Y:S01]  /*5380*/  LDC.64 R12, c[0x0][0x5a8] ;  /* 0x00016a00ff0c7b82 */ /* 0x000ee20000000a00 */
[C---:B0-----:R-:W-:Y:S02]  /*5390*/  IMAD R159, R22.reuse, UR10, RZ ;  /* 0x0000000a169f7c24 */ /* 0x041fe4000f8e02ff */
[----:B------:R-:W-:-:S04]  /*53a0*/  IMAD.WIDE.U32 R154, R22, UR43, R18 ;  /* 0x0000002b169a7c25 */ /* 0x000fc8000f8e0012 */
[----:B------:R-:W-:Y:S02]  /*53b0*/  IMAD R159, R23, UR43, R159 ;  /* 0x0000002b179f7c24 */ /* 0x000fe4000f8e029f */
[----:B-1----:R-:W-:Y:S02]  /*53c0*/  IMAD R158, R14, UR7, RZ ;  /* 0x000000070e9e7c24 */ /* 0x002fe4000f8e02ff */
[----:B------:R-:W-:Y:S02]  /*53d0*/  IMAD.IADD R21, R155, 0x1, R159 ;  /* 0x000000019b157824 */ /* 0x000fe400078e029f */
[----:B------:R-:W-:Y:S02]  /*53e0*/  IMAD.MOV.U32 R20, RZ, RZ, R154 ;  /* 0x000000ffff147224 */ /* 0x000fe400078e009a */
[C---:B------:R-:W-:Y:S02]  /*53f0*/  IMAD R158, R3.reuse, R15, R158 ;  /* 0x0000000f039e7224 */ /* 0x040fe400078e029e */
[----:B------:R-:W-:-:S04]  /*5400*/  IMAD.WIDE.U32 R4, R3, R14, R20 ;  /* 0x0000000e03047225 */ /* 0x000fc800078e0014 */
[----:B------:R-:W-:Y:S01]  /*5410*/  IMAD.IADD R5, R5, 0x1, R158 ;  /* 0x0000000105057824 */ /* 0x000fe200078e029e */
[----:B---3--:R-:W-:-:S04]  /*5420*/  LEA R8, P0, R4, R12, 0x1 ;  /* 0x0000000c04087211 */ /* 0x008fc800078008ff */
[----:B------:R-:W-:-:S05]  /*5430*/  LEA.HI.X R9, R4, R13, R5, 0x1, P0 ;  /* 0x0000000d04097211 */ /* 0x000fca00000f0c05 */
[----:B------:R-:W3:Y:S01]  /*5440*/  @P1 LDG.E.LTC128B.U16 R23, desc[UR36][R8.64] ;  /* 0x0000002408171981 */ /* 0x000ee2000c1e1520 */
[----:B------:R-:W-:Y:S01]  /*5450*/  BSSY B1, `(.L_x_36) ;  /* 0x0000011000017945 */ /* 0x000fe20003800000 */
[----:B---3--:R-:W-:-:S05]  /*5460*/  HADD2.F32 R4, -RZ, R23.H0_H0 ;  /* 0x20000017ff047230 */ /* 0x008fca0000004100 */
[----:B------:R-:W-:-:S04]  /*5470*/  FMUL R4, R4, R16 ;  /* 0x0000001004047220 */ /* 0x000fc80000400000 */
[----:B--2---:R-:W-:Y:S01]  /*5480*/  FFMA R7, R11, R2, R4 ;  /* 0x000000020b077223 */ /* 0x004fe20000000004 */
[----:B------:R-:W-:-:S04]  /*5490*/  LEA R4, P0, R6, UR4, 0x1 ;  /* 0x0000000406047c11 */ /* 0x000fc8000f8008ff */
[----:B------:R-:W-:Y:S02]  /*54a0*/  LEA.HI.X R5, R6, UR5, R10, 0x1, P0 ;  /* 0x0000000506057c11 */ /* 0x000fe400080f0c0a */
[----:B------:R-:W-:-:S05]  /*54b0*/  F2FP.F16.F32.PACK_AB R6, RZ, R7 ;  /* 0x00000007ff06723e */ /* 0x000fca00000000ff */
[----:B------:R0:W-:Y:S02]  /*54c0*/  @P1 STG.E.U16 desc[UR36][R4.64], R6 ;  /* 0x0000000604001986 */ /* 0x0001e4000c101524 */
[----:B0-----:R-:W-:-:S05]  /*54d0*/  IMAD.WIDE.U32 R6, R3, R14, R18 ;  /* 0x0000000e03067225 */ /* 0x001fca00078e0012 */
[----:B------:R-:W-:-:S03]  /*54e0*/  IADD3 R7, R158, R7, RZ ;  /* 0x000000079e077210 */ /* 0x000fc60007ffe0ff */
[----:B------:R-:W-:-:S04]  /*54f0*/  IMAD.WIDE.U32 R6, R22, UR43, R6 ;  /* 0x0000002b16067c25 */ /* 0x000fc8000f8e0006 */
[----:B------:R-:W-:Y:S01]  /*5500*/  IMAD.IADD R7, R159, 0x1, R7 ;  /* 0x000000019f077824 */ /* 0x000fe200078e0207 */
[----:B------:R-:W-:-:S04]  /*5510*/  LEA R10, P0, R6, R12, 0x1 ;  /* 0x0000000c060a7211 */ /* 0x000fc800078008ff */
[----:B------:R-:W-:Y:S02]  /*5520*/  LEA.HI.X R11, R6, R13, R7, 0x1, P0 ;  /* 0x0000000d060b7211 */ /* 0x000fe400000f0c07 */
[----:B------:R-:W-:-:S13]  /*5530*/  ISETP.GT.AND P0, PT, R0, 0x1, P3 ;  /* 0x000000010000780c */ /* 0x000fda0001f04270 */
[----:B------:R-:W-:Y:S05]  /*5540*/  @!P0 BRA `(.L_x_37) ;  /* 0x0000000000048947 */ /* 0x000fea0003800000 */
[----:B------:R0:W5:Y:S02]  /*5550*/  LDG.E.LTC128B.U16 R23, desc[UR36][R10.64+0x2] ;  /* 0x000002240a177981 */ /* 0x000164000c1e1520 */
.L_x_37:
[----:B------:R-:W-:Y:S05]  /*5560*/  BSYNC B1 ;  /* 0x0000000000017941 */ /* 0x000fea0003800000 */
.L_x_36:
[----:B------:R-:W2:Y:S01]  /*5570*/  LDL.LU R7, [R1+0x4] ;  /* 0x0000040001077983 */ /* 0x000ea20000300800 */
[----:B-----5:R-:W-:Y:S01]  /*5580*/  HADD2.F32 R6, -RZ, R23.H0_H0 ;  /* 0x20000017ff067230 */ /* 0x020fe20000004100 */
[C---:B------:R-:W-:Y:S01]  /*5590*/  SHF.L.U64.HI R157, R14.reuse, 0x3, R15 ;  /* 0x000000030e9d7819 */ /* 0x040fe2000001020f */
[----:B------:R-:W-:Y:S01]  /*55a0*/  IMAD.SHL.U32 R156, R14, 0x8, RZ ;  /* 0x000000080e9c7824 */ /* 0x000fe200078e00ff */
[----:B------:R-:W3:Y:S02]  /*55b0*/  LDL.LU R160, [R1+0x8] ;  /* 0x0000080001a07983 */ /* 0x000ee40000300800 */
[----:B------:R-:W-:-:S04]  /*55c0*/  FMUL R6, R6, R16 ;  /* 0x0000001006067220 */ /* 0x000fc80000400000 */
[----:B--2---:R-:W-:-:S05]  /*55d0*/  FFMA R6, R7, R2, R6 ;  /* 0x0000000207067223 */ /* 0x004fca0000000006 */
[----:B------:R-:W-:-:S05]  /*55e0*/  F2FP.F16.F32.PACK_AB R6, RZ, R6 ;  /* 0x00000006ff06723e */ /* 0x000fca00000000ff */
[----:B------:R1:W-:Y:S01]  /*55f0*/  @P0 STG.E.U16 desc[UR36][R4.64+0x2], R6 ;  /* 0x0000020604000986 */ /* 0x0003e2000c101524 */
[----:B------:R-:W-:-:S04]  /*5600*/  ISETP.GT.AND P0, PT, R153, 0x8, PT ;  /* 0x000000089900780c */ /* 0x000fc80003f04270 */
[----:B------:R-:W-:Y:S01]  /*5610*/  ISETP.GT.AND P1, PT, R0, RZ, P0 ;  /* 0x000000ff0000720c */ /* 0x000fe20000724270 */
[----:B-1----:R-:W-:-:S04]  /*5620*/  IMAD.WIDE.U32 R6, R3, R14, R156 ;  /* 0x0000000e03067225 */ /* 0x002fc800078e009c */
[----:B------:R-:W-:Y:S01]  /*5630*/  IMAD.IADD R158, R158, 0x1, R7 ;  /* 0x000000019e9e7824 */ /* 0x000fe200078e0207 */
[----:B------:R-:W-:-:S05]  /*5640*/  IADD3 R7, P2, R154, R6, RZ ;  /* 0x000000069a077210 */ /* 0x000fca0007f5e0ff */
[----:B------:R-:W-:Y:S01]  /*5650*/  IMAD.X R9, R158, 0x1, R21, P2 ;  /* 0x000000019e097824 */ /* 0x000fe200010e0615 */
[----:B------:R-:W-:-:S04]  /*5660*/  LEA R8, P2, R7, R12, 0x1 ;  /* 0x0000000c07087211 */ /* 0x000fc800078408ff */
[----:B------:R-:W-:-:S05]  /*5670*/  LEA.HI.X R9, R7, R13, R9, 0x1, P2 ;  /* 0x0000000d07097211 */ /* 0x000fca00010f0c09 */
[----:B------:R1:W2:Y:S01]  /*5680*/  @P1 LDG.E.LTC128B.U16 R23, desc[UR36][R8.64] ;  /* 0x0000002408171981 */ /* 0x0002a2000c1e1520 */
[----:B------:R-:W-:Y:S01]  /*5690*/  IADD3 R6, P2, R18, R6, RZ ;  /* 0x0000000612067210 */ /* 0x000fe20007f5e0ff */
[----:B------:R-:W-:Y:S01]  /*56a0*/  BSSY B1, `(.L_x_38) ;  /* 0x0000016000017945 */ /* 0x000fe20003800000 */
[----:B------:R-:W-:Y:S02]  /*56b0*/  ISETP.GT.AND P4, PT, R0, 0x1, P0 ;  /* 0x000000010000780c */ /* 0x000fe40000784270 */
[----:B------:R-:W-:Y:S01]  /*56c0*/  IADD3.X R7, R19, R158, RZ, P2, !PT ;  /* 0x0000009e13077210 */ /* 0x000fe200017fe4ff */
[----:B------:R-:W-:Y:S02]  /*56d0*/  IMAD.U32 R158, RZ, RZ, UR9 ;  /* 0x00000009ff9e7e24 */ /* 0x000fe4000f8e00ff */
[----:B------:R-:W-:-:S04]  /*56e0*/  IMAD.WIDE.U32 R6, R22, UR43, R6 ;  /* 0x0000002b16067c25 */ /* 0x000fc8000f8e0006 */
[----:B------:R-:W-:Y:S01]  /*56f0*/  IMAD.IADD R7, R159, 0x1, R7 ;  /* 0x000000019f077824 */ /* 0x000fe200078e0207 */
[----:B-1----:R-:W-:-:S04]  /*5700*/  LEA R8, P2, R6, R12, 0x1 ;  /* 0x0000000c06087211 */ /* 0x002fc800078408ff */
[----:B------:R-:W-:Y:S01]  /*5710*/  LEA.HI.X R9, R6, R13, R7, 0x1, P2 ;  /* 0x0000000d06097211 */ /* 0x000fe200010f0c07 */
[----:B--2---:R-:W-:-:S05]  /*5720*/  HADD2.F32 R6, -RZ, R23.H0_H0 ;  /* 0x20000017ff067230 */ /* 0x004fca0000004100 */
[----:B------:R-:W-:-:S04]  /*5730*/  FMUL R6, R6, R16 ;  /* 0x0000001006067220 */ /* 0x000fc80000400000 */
[----:B---3--:R-:W-:Y:S01]  /*5740*/  FFMA R7, R160, R2, R6 ;  /* 0x00000002a0077223 */ /* 0x008fe20000000006 */
[----:B------:R-:W-:Y:S02]  /*5750*/  IMAD.U32 R160, RZ, RZ, UR8 ;  /* 0x00000008ffa07e24 */ /* 0x000fe4000f8e00ff */
[----:B------:R-:W-:Y:S02]  /*5760*/  IMAD.U32 R6, RZ, RZ, UR8 ;  /* 0x00000008ff067e24 */ /* 0x000fe4000f8e00ff */
[----:B------:R-:W-:Y:S02]  /*5770*/  F2FP.F16.F32.PACK_AB R7, RZ, R7 ;  /* 0x00000007ff07723e */ /* 0x000fe400000000ff */
[----:B------:R-:W-:Y:S02]  /*5780*/  SHF.L.U32 R160, R160, 0x4, RZ ;  /* 0x00000004a0a07819 */ /* 0x000fe400000006ff */
[----:B------:R-:W-:Y:S02]  /*5790*/  SHF.L.U64.HI R158, R6, 0x4, R158 ;  /* 0x00000004069e7819 */ /* 0x000fe4000001029e */
[----:B------:R-:W-:-:S02]  /*57a0*/  IADD3 R6, P2, R160, R4, RZ ;  /* 0x00000004a0067210 */ /* 0x000fc40007f5e0ff */
[----:B------:R-:W-:-:S03]  /*57b0*/  PRMT R161, R7, 0x7610, R161 ;  /* 0x0000761007a17816 */ /* 0x000fc600000000a1 */
[----:B------:R-:W-:-:S05]  /*57c0*/  IMAD.X R7, R158, 0x1, R5, P2 ;  /* 0x000000019e077824 */ /* 0x000fca00010e0605 */
[----:B------:R1:W-:Y:S01]  /*57d0*/  @P1 STG.E.U16 desc[UR36][R6.64], R161 ;  /* 0x000000a106001986 */ /* 0x0003e2000c101524 */
[----:B------:R-:W-:Y:S05]  /*57e0*/  @!P4 BRA `(.L_x_39) ;  /* 0x000000000004c947 */ /* 0x000fea0003800000 */
[----:B------:R2:W5:Y:S02]  /*57f0*/  LDG.E.LTC128B.U16 R23, desc[UR36][R8.64+0x2] ;  /* 0x0000022408177981 */ /* 0x000564000c1e1520 */
.L_x_39:
[----:B------:R-:W-:Y:S05]  /*5800*/  BSYNC B1 ;  /* 0x0000000000017941 */ /* 0x000fea0003800000 */
.L_x_38:
[----:B------:R-:W3:Y:S01]  /*5810*/  LDL.LU R162, [R1+0xc] ;  /* 0x00000c0001a27983 */ /* 0x000ee20000300800 */
[----:B-1---5:R-:W-:Y:S01]  /*5820*/  HADD2.F32 R161, -RZ, R23.H0_H0 ;  /* 0x20000017ffa17230 */ /* 0x022fe20000004100 */
[----:B------:R-:W-:Y:S01]  /*5830*/  ISETP.GT.AND P1, PT, R0, 0x8, P3 ;  /* 0x000000080000780c */ /* 0x000fe20001f24270 */
[----:B------:R-:W-:Y:S03]  /*5840*/  BSSY B1, `(.L_x_40) ;  /* 0x0000007000017945 */ /* 0x000fe60003800000 */
[----:B------:R-:W-:-:S04]  /*5850*/  FMUL R161, R161, R16 ;  /* 0x00000010a1a17220 */ /* 0x000fc80000400000 */
[----:B---3--:R-:W-:-:S05]  /*5860*/  FFMA R161, R162, R2, R161 ;  /* 0x00000002a2a17223 */ /* 0x008fca00000000a1 */
[----:B------:R-:W-:-:S05]  /*5870*/  F2FP.F16.F32.PACK_AB R161, RZ, R161 ;  /* 0x000000a1ffa1723e */ /* 0x000fca00000000ff */
[----:B------:R1:W-:Y:S01]  /*5880*/  @P4 STG.E.U16 desc[UR36][R6.64+0x2], R161 ;  /* 0x000002a106004986 */ /* 0x0003e2000c101524 */
[----:B------:R-:W-:Y:S05]  /*5890*/  @!P1 BRA `(.L_x_41) ;  /* 0x0000000000049947 */ /* 0x000fea0003800000 */
[----:B------:R3:W5:Y:S02]  /*58a0*/  LDG.E.LTC128B.U16 R23, desc[UR36][R10.64+0x10] ;  /* 0x000010240a177981 */ /* 0x000764000c1e1520 */
.L_x_41:
[----:B------:R-:W-:Y:S05]  /*58b0*/  BSYNC B1 ;  /* 0x0000000000017941 */ /* 0x000fea0003800000 */
.L_x_40:
[----:B------:R-:W4:Y:S01]  /*58c0*/  LDL.LU R162, [R1+0x10] ;  /* 0x0000100001a27983 */ /* 0x000f220000300800 */
[----:B-1---5:R-:W-:Y:S01]  /*58d0*/  HADD2.F32 R161, -RZ, R23.H0_H0 ;  /* 0x20000017ffa17230 */ /* 0x022fe20000004100 */
[----:B------:R-:W-:Y:S01]  /*58e0*/  ISETP.GT.AND P2, PT, R0, 0x9, P3 ;  /* 0x000000090000780c */ /* 0x000fe20001f44270 */
[----:B------:R-:W-:Y:S03]  /*58f0*/  BSSY B1, `(.L_x_42) ;  /* 0x0000007000017945 */ /* 0x000fe60003800000 */
[----:B------:R-:W-:-:S04]  /*5900*/  FMUL R161, R161, R16 ;  /* 0x00000010a1a17220 */ /* 0x000fc80000400000 */
[----:B----4-:R-:W-:-:S05]  /*5910*/  FFMA R161, R162, R2, R161 ;  /* 0x00000002a2a17223 */ /* 0x010fca00000000a1 */
[----:B------:R-:W-:-:S05]  /*5920*/  F2FP.F16.F32.PACK_AB R161, RZ, R161 ;  /* 0x000000a1ffa1723e */ /* 0x000fca00000000ff */
[----:B------:R1:W-:Y:S01]  /*5930*/  @P1 STG.E.U16 desc[UR36][R4.64+0x10], R161 ;  /* 0x000010a104001986 */ /* 0x0003e2000c101524 */
[----:B------:R-:W-:Y:S05]  /*5940*/  @!P2 BRA `(.L_x_43) ;  /* 0x000000000004a947 */ /* 0x000fea0003800000 */
[----:B------:R4:W5:Y:S02]  /*5950*/  LDG.E.LTC128B.U16 R23, desc[UR36][R10.64+0x12] ;  /* 0x000012240a177981 */ /* 0x000964000c1e1520 */
.L_x_43:
[----:B------:R-:W-:Y:S05]  /*5960*/  BSYNC B1 ;  /* 0x0000000000017941 */ /* 0x000fea0003800000 */
.L_x_42:
[----:B------:R-:W2:Y:S01]  /*5970*/  LDL.LU R162, [R1+0x14] ;  /* 0x0000140001a27983 */ /* 0x000ea20000300800 */
[----:B-1---5:R-:W-:Y:S01]  /*5980*/  HADD2.F32 R161, -RZ, R23.H0_H0 ;  /* 0x20000017ffa17230 */ /* 0x022fe20000004100 */
[----:B------:R-:W-:Y:S01]  /*5990*/  ISETP.GT.AND P1, PT, R0, 0x8, P0 ;  /* 0x000000080000780c */ /* 0x000fe20000724270 */
[----:B------:R-:W-:Y:S03]  /*59a0*/  BSSY B1, `(.L_x_44) ;  /* 0x0000007000017945 */ /* 0x000fe60003800000 */
[----:B------:R-:W-:-:S04]  /*59b0*/  FMUL R161, R161, R16 ;  /* 0x00000010a1a17220 */ /* 0x000fc80000400000 */
[----:B--2---:R-:W-:-:S05]  /*59c0*/  FFMA R161, R162, R2, R161 ;  /* 0x00000002a2a17223 */ /* 0x004fca00000000a1 */
[----:B------:R-:W-:-:S05]  /*59d0*/  F2FP.F16.F32.PACK_AB R161, RZ, R161 ;  /* 0x000000a1ffa1723e */ /* 0x000fca00000000ff */
[----:B------:R1:W-:Y:S01]  /*59e0*/  @P2 STG.E.U16 desc[UR36][R4.64+0x12], R161 ;  /* 0x000012a104002986 */ /* 0x0003e2000c101524 */
[----:B------:R-:W-:Y:S05]  /*59f0*/  @!P1 BRA `(.L_x_45) ;  /* 0x0000000000049947 */ /* 0x000fea0003800000 */
[----:B------:R2:W5:Y:S02]  /*5a00*/  LDG.E.LTC128B.U16 R23, desc[UR36][R8.64+0x10] ;  /* 0x0000102408177981 */ /* 0x000564000c1e1520 */
.L_x_45:
[----:B------:R-:W-:Y:S05]  /*5a10*/  BSYNC B1 ;  /* 0x0000000000017941 */ /* 0x000fea0003800000 */
.L_x_44:
        /* <DEDUP_REMOVED lines=10> */
.L_x_47:
[----:B------:R-:W-:Y:S05]  /*5ac0*/  BSYNC B1 ;  /* 0x0000000000017941 */ /* 0x000fea0003800000 */
.L_x_46:
        /* <DEDUP_REMOVED lines=10> */
.L_x_49:
[----:B------:R-:W-:Y:S05]  /*5b70*/  BSYNC B1 ;  /* 0x0000000000017941 */ /* 0x000fea0003800000 */
.L_x_48:
        /* <DEDUP_REMOVED lines=10> */
.L_x_51:
[----:B------:R-:W-:Y:S05]  /*5c20*/  BSYNC B1 ;  /* 0x0000000000017941 */ /* 0x000fea0003800000 */
.L_x_50:
        /* <DEDUP_REMOVED lines=10> */
.L_x_53:
[----:B------:R-:W-:Y:S05]  /*5cd0*/  BSYNC B1 ;  /* 0x0000000000017941 */ /* 0x000fea0003800000 */
.L_x_52:
        /* <DEDUP_REMOVED lines=10> */
.L_x_55:
[----:B------:R-:W-:Y:S05]  /*5d80*/  BSYNC B1 ;  /* 0x0000000000017941 */ /* 0x000fea0003800000 */
.L_x_54:
        /* <DEDUP_REMOVED lines=10> */
.L_x_57:
[----:B------:R-:W-:Y:S05]  /*5e30*/  BSYNC B1 ;  /* 0x0000000000017941 */ /* 0x000fea0003800000 */
.L_x_56:
        /* <DEDUP_REMOVED lines=10> */
.L_x_59:
[----:B------:R-:W-:Y:S05]  /*5ee0*/  BSYNC B1 ;  /* 0x0000000000017941 */ /* 0x000fea0003800000 */
.L_x_58:
        /* <DEDUP_REMOVED lines=10> */
.L_x_61:
[----:B------:R-:W-:Y:S05]  /*5f90*/  BSYNC B1 ;  /* 0x0000000000017941 */ /* 0x000fea0003800000 */
.L_x_60:
        /* <DEDUP_REMOVED lines=10> */
.L_x_63:
[----:B------:R-:W-:Y:S05]  /*6040*/  BSYNC B1 ;  /* 0x0000000000017941 */ /* 0x000fea0003800000 */
.L_x_62:
        /* <DEDUP_REMOVED lines=10> */
.L_x_65:
[----:B------:R-:W-:Y:S05]  /*60f0*/  BSYNC B1 ;  /* 0x0000000000017941 */ /* 0x000fea0003800000 */
.L_x_64:
        /* <DEDUP_REMOVED lines=10> */
.L_x_67:
[----:B------:R-:W-:Y:S05]  /*61a0*/  BSYNC B1 ;  /* 0x0000000000017941 */ /* 0x000fea0003800000 */
.L_x_66:
        /* <DEDUP_REMOVED lines=10> */
.L_x_69:
[----:B------:R-:W-:Y:S05]  /*6250*/  BSYNC B1 ;  /* 0x0000000000017941 */ /* 0x000fea0003800000 */
.L_x_68:
        /* <DEDUP_REMOVED lines=10> */
.L_x_71:
[----:B------:R-:W-:Y:S05]  /*6300*/  BSYNC B1 ;  /* 0x0000000000017941 */ /* 0x000fea0003800000 */
.L_x_70:
        /* <DEDUP_REMOVED lines=10> */
.L_x_73:
[----:B------:R-:W-:Y:S05]  /*63b0*/  BSYNC B1 ;  /* 0x0000000000017941 */ /* 0x000fea0003800000 */
.L_x_72:
        /* <DEDUP_REMOVED lines=10> */
.L_x_75:
[----:B------:R-:W-:Y:S05]  /*6460*/  BSYNC B1 ;  /* 0x0000000000017941 */ /* 0x000fea0003800000 */
.L_x_74:
        /* <DEDUP_REMOVED lines=10> */
.L_x_77:
[----:B------:R-:W-:Y:S05]  /*6510*/  BSYNC B1 ;  /* 0x0000000000017941 */ /* 0x000fea0003800000 */
.L_x_76:
        /* <DEDUP_REMOVED lines=10> */
.L_x_79:
[----:B------:R-:W-:Y:S05]  /*65c0*/  BSYNC B1 ;  /* 0x0000000000017941 */ /* 0x000fea0003800000 */
.L_x_78:
        /* <DEDUP_REMOVED lines=10> */
.L_x_81:
[----:B------:R-:W-:Y:S05]  /*6670*/  BSYNC B1 ;  /* 0x0000000000017941 */ /* 0x000fea0003800000 */
.L_x_80:
        /* <DEDUP_REMOVED lines=10> */
.L_x_83:
[----:B------:R-:W-:Y:S05]  /*6720*/  BSYNC B1 ;  /* 0x0000000000017941 */ /* 0x000fea0003800000 */
.L_x_82:
        /* <DEDUP_REMOVED lines=10> */
.L_x_85:
[----:B------:R-:W-:Y:S05]  /*67d0*/  BSYNC B1 ;  /* 0x0000000000017941 */ /* 0x000fea0003800000 */
.L_x_84:
        /* <DEDUP_REMOVED lines=10> */
.L_x_87:
[----:B------:R-:W-:Y:S05]  /*6880*/  BSYNC B1 ;  /* 0x0000000000017941 */ /* 0x000fea0003800000 */
.L_x_86:
        /* <DEDUP_REMOVED lines=10> */
.L_x_89:
[----:B------:R-:W-:Y:S05]  /*6930*/  BSYNC B1 ;  /* 0x0000000000017941 */ /* 0x000fea0003800000 */
.L_x_88:
        /* <DEDUP_REMOVED lines=10> */
.L_x_91:
[----:B------:R-:W-:Y:S05]  /*69e0*/  BSYNC B1 ;  /* 0x0000000000017941 */ /* 0x000fea0003800000 */
.L_x_90:
        /* <DEDUP_REMOVED lines=10> */
.L_x_93:
[----:B------:R-:W-:Y:S05]  /*6a90*/  BSYNC B1 ;  /* 0x0000000000017941 */ /* 0x000fea0003800000 */
.L_x_92:
        /* <DEDUP_REMOVED lines=10> */
.L_x_95:
[----:B------:R-:W-:Y:S05]  /*6b40*/  BSYNC B1 ;  /* 0x0000000000017941 */ /* 0x000fea0003800000 */
.L_x_94:
        /* <DEDUP_REMOVED lines=10> */
.L_x_97:
[----:B------:R-:W-:Y:S05]  /*6bf0*/  BSYNC B1 ;  /* 0x0000000000017941 */ /* 0x000fea0003800000 */
.L_x_96:
        /* <DEDUP_REMOVED lines=10> */
.L_x_99:
[----:B------:R-:W-:Y:S05]  /*6ca0*/  BSYNC B1 ;  /* 0x0000000000017941 */ /* 0x000fea0003800000 */
.L_x_98:
        /* <DEDUP_REMOVED lines=10> */
.L_x_101:
[----:B------:R-:W-:Y:S05]  /*6d50*/  BSYNC B1 ;  /* 0x0000000000017941 */ /* 0x000fea0003800000 */
.L_x_100:
        /* <DEDUP_REMOVED lines=10> */
.L_x_103:
[----:B------:R-:W-:Y:S05]  /*6e00*/  BSYNC B1 ;  /* 0x0000000000017941 */ /* 0x000fea0003800000 */
.L_x_102:
        /* <DEDUP_REMOVED lines=10> */
.L_x_105:
[----:B------:R-:W-:Y:S05]  /*6eb0*/  BSYNC B1 ;  /* 0x0000000000017941 */ /* 0x000fea0003800000 */
.L_x_104:
        /* <DEDUP_REMOVED lines=10> */
.L_x_107:
[----:B------:R-:W-:Y:S05]  /*6f60*/  BSYNC B1 ;  /* 0x0000000000017941 */ /* 0x000fea0003800000 */
.L_x_106:
        /* <DEDUP_REMOVED lines=10> */
.L_x_109:
[----:B------:R-:W-:Y:S05]  /*7010*/  BSYNC B1 ;  /* 0x0000000000017941 */ /* 0x000fea0003800000 */
.L_x_108:
        /* <DEDUP_REMOVED lines=10> */
.L_x_111:
[----:B------:R-:W-:Y:S05]  /*70c0*/  BSYNC B1 ;  /* 0x0000000000017941 */ /* 0x000fea0003800000 */
.L_x_110:
        /* <DEDUP_REMOVED lines=10> */
.L_x_113:
[----:B------:R-:W-:Y:S05]  /*7170*/  BSYNC B1 ;  /* 0x0000000000017941 */ /* 0x000fea0003800000 */
.L_x_112:
        /* <DEDUP_REMOVED lines=10> */
.L_x_115:
[----:B------:R-:W-:Y:S05]  /*7220*/  BSYNC B1 ;  /* 0x0000000000017941 */ /* 0x000fea0003800000 */
.L_x_114:
        /* <DEDUP_REMOVED lines=10> */
.L_x_117:
[----:B------:R-:W-:Y:S05]  /*72d0*/  BSYNC B1 ;  /* 0x0000000000017941 */ /* 0x000fea0003800000 */
.L_x_116:
        /* <DEDUP_REMOVED lines=10> */
.L_x_119:
[----:B------:R-:W-:Y:S05]  /*7380*/  BSYNC B1 ;  /* 0x0000000000017941 */ /* 0x000fea0003800000 */
.L_x_118:
        /* <DEDUP_REMOVED lines=10> */
.L_x_121:
[----:B------:R-:W-:Y:S05]  /*7430*/  BSYNC B1 ;  /* 0x0000000000017941 */ /* 0x000fea0003800000 */
.L_x_120:
        /* <DEDUP_REMOVED lines=10> */
.L_x_123:
[----:B------:R-:W-:Y:S05]  /*74e0*/  BSYNC B1 ;  /* 0x0000000000017941 */ /* 0x000fea0003800000 */
.L_x_122:
        /* <DEDUP_REMOVED lines=10> */
.L_x_125:
[----:B------:R-:W-:Y:S05]  /*7590*/  BSYNC B1 ;  /* 0x0000000000017941 */ /* 0x000fea0003800000 */
.L_x_124:
        /* <DEDUP_REMOVED lines=10> */
.L_x_127:
[----:B------:R-:W-:Y:S05]  /*7640*/  BSYNC B1 ;  /* 0x0000000000017941 */ /* 0x000fea0003800000 */
.L_x_126:
        /* <DEDUP_REMOVED lines=10> */
.L_x_129:
[----:B------:R-:W-:Y:S05]  /*76f0*/  BSYNC B1 ;  /* 0x0000000000017941 */ /* 0x000fea0003800000 */
.L_x_128:
        /* <DEDUP_REMOVED lines=10> */
.L_x_131:
[----:B------:R-:W-:Y:S05]  /*77a0*/  BSYNC B1 ;  /* 0x0000000000017941 */ /* 0x000fea0003800000 */
.L_x_130:
        /* <DEDUP_REMOVED lines=10> */
.L_x_133:
[----:B------:R-:W-:Y:S05]  /*7850*/  BSYNC B1 ;  /* 0x0000000000017941 */ /* 0x000fea0003800000 */
.L_x_132:
        /* <DEDUP_REMOVED lines=10> */
.L_x_135:
[----:B------:R-:W-:Y:S05]  /*7900*/  BSYNC B1 ;  /* 0x0000000000017941 */ /* 0x000fea0003800000 */
.L_x_134:
        /* <DEDUP_REMOVED lines=10> */
.L_x_137:
[----:B------:R-:W-:Y:S05]  /*79b0*/  BSYNC B1 ;  /* 0x0000000000017941 */ /* 0x000fea0003800000 */
.L_x_136:
        /* <DEDUP_REMOVED lines=10> */
.L_x_139:
[----:B------:R-:W-:Y:S05]  /*7a60*/  BSYNC B1 ;  /* 0x0000000000017941 */ /* 0x000fea0003800000 */
.L_x_138:
        /* <DEDUP_REMOVED lines=10> */
.L_x_141:
[----:B------:R-:W-:Y:S05]  /*7b10*/  BSYNC B1 ;  /* 0x0000000000017941 */ /* 0x000fea0003800000 */
.L_x_140:
        /* <DEDUP_REMOVED lines=10> */
.L_x_143:
[----:B------:R-:W-:Y:S05]  /*7bc0*/  BSYNC B1 ;  /* 0x0000000000017941 */ /* 0x000fea0003800000 */
.L_x_142:
        /* <DEDUP_REMOVED lines=10> */
.L_x_145:
[----:B------:R-:W-:Y:S05]  /*7c70*/  BSYNC B1 ;  /* 0x0000000000017941 */ /* 0x000fea0003800000 */
.L_x_144:
        /* <DEDUP_REMOVED lines=10> */
.L_x_147:
[----:B------:R-:W-:Y:S05]  /*7d20*/  BSYNC B1 ;  /* 0x0000000000017941 */ /* 0x000fea0003800000 */
.L_x_146:
        /* <DEDUP_REMOVED lines=10> */
.L_x_149:
[----:B------:R-:W-:Y:S05]  /*7dd0*/  BSYNC B1 ;  /* 0x0000000000017941 */ /* 0x000fea0003800000 */
.L_x_148:
        /* <DEDUP_REMOVED lines=10> */
.L_x_151:
[----:B------:R-:W-:Y:S05]  /*7e80*/  BSYNC B1 ;  /* 0x0000000000017941 */ /* 0x000fea0003800000 */
.L_x_150:
        /* <DEDUP_REMOVED lines=10> */
.L_x_153:
[----:B------:R-:W-:Y:S05]  /*7f30*/  BSYNC B1 ;  /* 0x0000000000017941 */ /* 0x000fea0003800000 */
.L_x_152:
        /* <DEDUP_REMOVED lines=10> */
.L_x_155:
[----:B------:R-:W-:Y:S05]  /*7fe0*/  BSYNC B1 ;  /* 0x0000000000017941 */ /* 0x000fea0003800000 */
.L_x_154:
        /* <DEDUP_REMOVED lines=10> */
.L_x_157:
[----:B------:R-:W-:Y:S05]  /*8090*/  BSYNC B1 ;  /* 0x0000000000017941 */ /* 0x000fea0003800000 */
.L_x_156:
        /* <DEDUP_REMOVED lines=10> */
.L_x_159:
[----:B------:R-:W-:Y:S05]  /*8140*/  BSYNC B1 ;  /* 0x0000000000017941 */ /* 0x000fea0003800000 */
.L_x_158:
        /* <DEDUP_REMOVED lines=10> */
.L_x_161:
[----:B------:R-:W-:Y:S05]  /*81f0*/  BSYNC B1 ;  /* 0x0000000000017941 */ /* 0x000fea0003800000 */
.L_x_160:
        /* <DEDUP_REMOVED lines=10> */
.L_x_163:
[----:B------:R-:W-:Y:S05]  /*82a0*/  BSYNC B1 ;  /* 0x0000000000017941 */ /* 0x000fea0003800000 */
.L_x_162:
        /* <DEDUP_REMOVED lines=10> */
.L_x_165:
[----:B------:R-:W-:Y:S05]  /*8350*/  BSYNC B1 ;  /* 0x0000000000017941 */ /* 0x000fea0003800000 */
.L_x_164:
        /* <DEDUP_REMOVED lines=10> */
.L_x_167:
[----:B------:R-:W-:Y:S05]  /*8400*/  BSYNC B1 ;  /* 0x0000000000017941 */ /* 0x000fea0003800000 */
.L_x_166:
        /* <DEDUP_REMOVED lines=10> */
.L_x_169:
[----:B------:R-:W-:Y:S05]  /*84b0*/  BSYNC B1 ;  /* 0x0000000000017941 */ /* 0x000fea0003800000 */
.L_x_168:
        /* <DEDUP_REMOVED lines=10> */
.L_x_171:
[----:B------:R-:W-:Y:S05]  /*8560*/  BSYNC B1 ;  /* 0x0000000000017941 */ /* 0x000fea0003800000 */
.L_x_170:
        /* <DEDUP_REMOVED lines=10> */
.L_x_173:
[----:B------:R-:W-:Y:S05]  /*8610*/  BSYNC B1 ;  /* 0x0000000000017941 */ /* 0x000fea0003800000 */
.L_x_172:
        /* <DEDUP_REMOVED lines=10> */
.L_x_175:
[----:B------:R-:W-:Y:S05]  /*86c0*/  BSYNC B1 ;  /* 0x0000000000017941 */ /* 0x000fea0003800000 */
.L_x_174:
        /* <DEDUP_REMOVED lines=10> */
.L_x_177:
[----:B------:R-:W-:Y:S05]  /*8770*/  BSYNC B1 ;  /* 0x0000000000017941 */ /* 0x000fea0003800000 */
.L_x_176:
        /* <DEDUP_REMOVED lines=10> */
.L_x_179:
[----:B------:R-:W-:Y:S05]  /*8820*/  BSYNC B1 ;  /* 0x0000000000017941 */ /* 0x000fea0003800000 */
.L_x_178:
        /* <DEDUP_REMOVED lines=10> */
.L_x_181:
[----:B------:R-:W-:Y:S05]  /*88d0*/  BSYNC B1 ;  /* 0x0000000000017941 */ /* 0x000fea0003800000 */
.L_x_180:
        /* <DEDUP_REMOVED lines=10> */
.L_x_183:
[----:B------:R-:W-:Y:S05]  /*8980*/  BSYNC B1 ;  /* 0x0000000000017941 */ /* 0x000fea0003800000 */
.L_x_182:
        /* <DEDUP_REMOVED lines=10> */
.L_x_185:
[----:B------:R-:W-:Y:S05]  /*8a30*/  BSYNC B1 ;  /* 0x0000000000017941 */ /* 0x000fea0003800000 */
.L_x_184:
        /* <DEDUP_REMOVED lines=10> */
.L_x_187:
[----:B------:R-:W-:Y:S05]  /*8ae0*/  BSYNC B1 ;  /* 0x0000000000017941 */ /* 0x000fea0003800000 */
.L_x_186:
        /* <DEDUP_REMOVED lines=10> */
.L_x_189:
[----:B------:R-:W-:Y:S05]  /*8b90*/  BSYNC B1 ;  /* 0x0000000000017941 */ /* 0x000fea0003800000 */
.L_x_188:
        /* <DEDUP_REMOVED lines=10> */
.L_x_191:
[----:B------:R-:W-:Y:S05]  /*8c40*/  BSYNC B1 ;  /* 0x0000000000017941 */ /* 0x000fea0003800000 */
.L_x_190:
        /* <DEDUP_REMOVED lines=10> */
.L_x_193:
[----:B------:R-:W-:Y:S05]  /*8cf0*/  BSYNC B1 ;  /* 0x0000000000017941 */ /* 0x000fea0003800000 */
.L_x_192:
        /* <DEDUP_REMOVED lines=10> */
.L_x_195:
[----:B------:R-:W-:Y:S05]  /*8da0*/  BSYNC B1 ;  /* 0x0000000000017941 */ /* 0x000fea0003800000 */
.L_x_194:
        /* <DEDUP_REMOVED lines=10> */
.L_x_197:
[----:B------:R-:W-:Y:S05]  /*8e50*/  BSYNC B1 ;  /* 0x0000000000017941 */ /* 0x000fea0003800000 */
.L_x_196:
        /* <DEDUP_REMOVED lines=10> */
.L_x_199:
[----:B------:R-:W-:Y:S05]  /*8f00*/  BSYNC B1 ;  /* 0x0000000000017941 */ /* 0x000fea0003800000 */
.L_x_198:
        /* <DEDUP_REMOVED lines=10> */
.L_x_201:
[----:B------:R-:W-:Y:S05]  /*8fb0*/  BSYNC B1 ;  /* 0x0000000000017941 */ /* 0x000fea0003800000 */
.L_x_200:
        /* <DEDUP_REMOVED lines=10> */
.L_x_203:
[----:B------:R-:W-:Y:S05]  /*9060*/  BSYNC B1 ;  /* 0x0000000000017941 */ /* 0x000fea0003800000 */
.L_x_202:
        /* <DEDUP_REMOVED lines=10> */
.L_x_205:
[----:B------:R-:W-:Y:S05]  /*9110*/  BSYNC B1 ;  /* 0x0000000000017941 */ /* 0x000fea0003800000 */
.L_x_204:
        /* <DEDUP_REMOVED lines=10> */
.L_x_207:
[----:B------:R-:W-:Y:S05]  /*91c0*/  BSYNC B1 ;  /* 0x0000000000017941 */ /* 0x000fea0003800000 */
.L_x_206:
        /* <DEDUP_REMOVED lines=10> */
.L_x_209:
[----:B------:R-:W-:Y:S05]  /*9270*/  BSYNC B1 ;  /* 0x0000000000017941 */ /* 0x000fea0003800000 */
.L_x_208:
        /* <DEDUP_REMOVED lines=10> */
.L_x_211:
[----:B------:R-:W-:Y:S05]  /*9320*/  BSYNC B1 ;  /* 0x0000000000017941 */ /* 0x000fea0003800000 */
.L_x_210:
        /* <DEDUP_REMOVED lines=10> */
.L_x_213:
[----:B------:R-:W-:Y:S05]  /*93d0*/  BSYNC B1 ;  /* 0x0000000000017941 */ /* 0x000fea0003800000 */
.L_x_212:
        /* <DEDUP_REMOVED lines=10> */
.L_x_215:
[----:B------:R-:W-:Y:S05]  /*9480*/  BSYNC B1 ;  /* 0x0000000000017941 */ /* 0x000fea0003800000 */
.L_x_214:
        /* <DEDUP_REMOVED lines=10> */
.L_x_217:
[----:B------:R-:W-:Y:S05]  /*9530*/  BSYNC B1 ;  /* 0x0000000000017941 */ /* 0x000fea0003800000 */
.L_x_216:
        /* <DEDUP_REMOVED lines=10> */
.L_x_219:
[----:B------:R-:W-:Y:S05]  /*95e0*/  BSYNC B1 ;  /* 0x0000000000017941 */ /* 0x000fea0003800000 */
.L_x_218:
        /* <DEDUP_REMOVED lines=10> */
.L_x_221:
[----:B------:R-:W-:Y:S05]  /*9690*/  BSYNC B1 ;  /* 0x0000000000017941 */ /* 0x000fea0003800000 */
.L_x_220:
        /* <DEDUP_REMOVED lines=10> */
.L_x_223:
[----:B------:R-:W-:Y:S05]  /*9740*/  BSYNC B1 ;  /* 0x0000000000017941 */ /* 0x000fea0003800000 */
.L_x_222:
        /* <DEDUP_REMOVED lines=10> */
.L_x_225:
[----:B------:R-:W-:Y:S05]  /*97f0*/  BSYNC B1 ;  /* 0x0000000000017941 */ /* 0x000fea0003800000 */
.L_x_224:
        /* <DEDUP_REMOVED lines=10> */
.L_x_227:
[----:B------:R-:W-:Y:S05]  /*98a0*/  BSYNC B1 ;  /* 0x0000000000017941 */ /* 0x000fea0003800000 */
.L_x_226:
        /* <DEDUP_REMOVED lines=10> */
.L_x_229:
[----:B------:R-:W-:Y:S05]  /*9950*/  BSYNC B1 ;  /* 0x0000000000017941 */ /* 0x000fea0003800000 */
.L_x_228:
        /* <DEDUP_REMOVED lines=10> */
.L_x_231:
[----:B------:R-:W-:Y:S05]  /*9a00*/  BSYNC B1 ;  /* 0x0000000000017941 */ /* 0x000fea0003800000 */
.L_x_230:
        /* <DEDUP_REMOVED lines=10> */
.L_x_233:
[----:B------:R-:W-:Y:S05]  /*9ab0*/  BSYNC B1 ;  /* 0x0000000000017941 */ /* 0x000fea0003800000 */
.L_x_232:
        /* <DEDUP_REMOVED lines=10> */
.L_x_235:
[----:B------:R-:W-:Y:S05]  /*9b60*/  BSYNC B1 ;  /* 0x0000000000017941 */ /* 0x000fea0003800000 */
.L_x_234:
        /* <DEDUP_REMOVED lines=10> */
.L_x_237:
[----:B------:R-:W-:Y:S05]  /*9c10*/  BSYNC B1 ;  /* 0x0000000000017941 */ /* 0x000fea0003800000 */
.L_x_236:
        /* <DEDUP_REMOVED lines=10> */
.L_x_239:
[----:B------:R-:W-:Y:S05]  /*9cc0*/  BSYNC B1 ;  /* 0x0000000000017941 */ /* 0x000fea0003800000 */
.L_x_238:
        /* <DEDUP_REMOVED lines=10> */
.L_x_241:
[----:B------:R-:W-:Y:S05]  /*9d70*/  BSYNC B1 ;  /* 0x0000000000017941 */ /* 0x000fea0003800000 */
.L_x_240:
        /* <DEDUP_REMOVED lines=10> */
.L_x_243:
[----:B------:R-:W-:Y:S05]  /*9e20*/  BSYNC B1 ;  /* 0x0000000000017941 */ /* 0x000fea0003800000 */
.L_x_242:
        /* <DEDUP_REMOVED lines=10> */
.L_x_245:
[----:B------:R-:W-:Y:S05]  /*9ed0*/  BSYNC B1 ;  /* 0x0000000000017941 */ /* 0x000fea0003800000 */
.L_x_244:
        /* <DEDUP_REMOVED lines=10> */
.L_x_247:
[----:B------:R-:W-:Y:S05]  /*9f80*/  BSYNC B1 ;  /* 0x0000000000017941 */ /* 0x000fea0003800000 */
.L_x_246:
        /* <DEDUP_REMOVED lines=10> */
.L_x_249:
[----:B------:R-:W-:Y:S05]  /*a030*/  BSYNC B1 ;  /* 0x0000000000017941 */ /* 0x000fea0003800000 */
.L_x_248:
        /* <DEDUP_REMOVED lines=10> */
.L_x_251:
[----:B------:R-:W-:Y:S05]  /*a0e0*/  BSYNC B1 ;  /* 0x0000000000017941 */ /* 0x000fea0003800000 */
.L_x_250:
        /* <DEDUP_REMOVED lines=10> */
.L_x_253:
[----:B------:R-:W-:Y:S05]  /*a190*/  BSYNC B1 ;  /* 0x0000000000017941 */ /* 0x000fea0003800000 */
.L_x_252:
        /* <DEDUP_REMOVED lines=10> */
.L_x_255:
[----:B------:R-:W-:Y:S05]  /*a240*/  BSYNC B1 ;  /* 0x0000000000017941 */ /* 0x000fea0003800000 */
.L_x_254:
        /* <DEDUP_REMOVED lines=10> */
.L_x_257:
[----:B------:R-:W-:Y:S05]  /*a2f0*/  BSYNC B1 ;  /* 0x0000000000017941 */ /* 0x000fea0003800000 */
.L_x_256:
        /* <DEDUP_REMOVED lines=10> */
.L_x_259:
[----:B------:R-:W-:Y:S05]  /*a3a0*/  BSYNC B1 ;  /* 0x0000000000017941 */ /* 0x000fea0003800000 */
.L_x_258:
        /* <DEDUP_REMOVED lines=10> */
.L_x_261:
[----:B------:R-:W-:Y:S05]  /*a450*/  BSYNC B1 ;  /* 0x0000000000017941 */ /* 0x000fea0003800000 */
.L_x_260:
        /* <DEDUP_REMOVED lines=10> */
.L_x_263:
[----:B------:R-:W-:Y:S05]  /*a500*/  BSYNC B1 ;  /* 0x0000000000017941 */ /* 0x000fea0003800000 */
.L_x_262:
        /* <DEDUP_REMOVED lines=10> */
.L_x_265:
[----:B------:R-:W-:Y:S05]  /*a5b0*/  BSYNC B1 ;  /* 0x0000000000017941 */ /* 0x000fea0003800000 */
.L_x_264:
        /* <DEDUP_REMOVED lines=10> */
.L_x_267:
[----:B------:R-:W-:Y:S05]  /*a660*/  BSYNC B1 ;  /* 0x0000000000017941 */ /* 0x000fea0003800000 */
.L_x_266:
        /* <DEDUP_REMOVED lines=10> */
.L_x_269:
[----:B------:R-:W-:Y:S05]  /*a710*/  BSYNC B1 ;  /* 0x0000000000017941 */ /* 0x000fea0003800000 */
.L_x_268:
        /* <DEDUP_REMOVED lines=10> */
.L_x_271:
[----:B------:R-:W-:Y:S05]  /*a7c0*/  BSYNC B1 ;  /* 0x0000000000017941 */ /* 0x000fea0003800000 */
.L_x_270:
        /* <DEDUP_REMOVED lines=10> */
.L_x_273:
[----:B------:R-:W-:Y:S05]  /*a870*/  BSYNC B1 ;  /* 0x0000000000017941 */ /* 0x000fea0003800000 */
.L_x_272:
        /* <DEDUP_REMOVED lines=10> */
.L_x_275:
[----:B------:R-:W-:Y:S05]  /*a920*/  BSYNC B1 ;  /* 0x0000000000017941 */ /* 0x000fea0003800000 */
.L_x_274:
        /* <DEDUP_REMOVED lines=10> */
.L_x_277:
[----:B------:R-:W-:Y:S05]  /*a9d0*/  BSYNC B1 ;  /* 0x0000000000017941 */ /* 0x000fea0003800000 */
.L_x_276:
        /* <DEDUP_REMOVED lines=10> */
.L_x_279:
[----:B------:R-:W-:Y:S05]  /*aa80*/  BSYNC B1 ;  /* 0x0000000000017941 */ /* 0x000fea0003800000 */
.L_x_278:
        /* <DEDUP_REMOVED lines=10> */
.L_x_281:
[----:B------:R-:W-:Y:S05]  /*ab30*/  BSYNC B1 ;  /* 0x0000000000017941 */ /* 0x000fea0003800000 */
.L_x_280:
        /* <DEDUP_REMOVED lines=10> */
.L_x_283:
[----:B------:R-:W-:Y:S05]  /*abe0*/  BSYNC B1 ;  /* 0x0000000000017941 */ /* 0x000fea0003800000 */
.L_x_282:
[----:B0-234-:R-:W2:Y:S01]  /*abf0*/  LDL.LU R10, [R1+0x1f4] ;  /* 0x0001f400010a7983 */ /* 0x01dea20000300800 */
[----:B-----5:R-:W-:Y:S01]  /*ac00*/  HADD2.F32 R11, -RZ, R23.H0_H0 ;  /* 0x20000017ff0b7230 */ /* 0x020fe20000004100 */
        /* <DEDUP_REMOVED lines=8> */
.L_x_285:
[----:B------:R-:W-:Y:S05]  /*ac90*/  BSYNC B1 ;  /* 0x0000000000017941 */ /* 0x000fea0003800000 */
.L_x_284:
[----:B------:R-:W3:Y:S01]  /*aca0*/  LDL.LU R10, [R1+0x1f8] ;  /* 0x0001f800010a7983 */ /* 0x000ee20000300800 */
[----:B0----5:R-:W-:Y:S01]  /*acb0*/  HADD2.F32 R11, -RZ, R23.H0_H0 ;  /* 0x20000017ff0b7230 */ /* 0x021fe20000004100 */
[----:B------:R-:W-:Y:S01]  /*acc0*/  ISETP.GT.AND P1, PT, R0, 0xf9, P0 ;  /* 0x000000f90000780c */ /* 0x000fe20000724270 */
[----:B------:R-:W-:Y:S01]  /*acd0*/  BSSY B1, `(.L_x_286) ;  /* 0x000000a000017945 */ /* 0x000fe20003800000 */
[----:B------:R-:W-:Y:S02]  /*ace0*/  IADD3 R169, P0, R3, 0x80, RZ ;  /* 0x0000008003a97810 */ /* 0x000fe40007f1e0ff */
[----:B------:R-:W-:-:S04]  /*acf0*/  FMUL R11, R11, R16 ;  /* 0x000000100b0b7220 */ /* 0x000fc80000400000 */
[----:B---3--:R-:W-:-:S05]  /*ad00*/  FFMA R11, R10, R2, R11 ;  /* 0x000000020a0b7223 */ /* 0x008fca000000000b */
[----:B------:R-:W-:-:S04]  /*ad10*/  F2FP.F16.F32.PACK_AB R11, RZ, R11 ;  /* 0x0000000bff0b723e */ /* 0x000fc800000000ff */
[----:B------:R-:W-:Y:S01]  /*ad20*/  PRMT R3, R11, 0x7610, R3 ;  /* 0x000076100b037816 */ /* 0x000fe20000000003 */
[----:B------:R-:W-:-:S04]  /*ad30*/  IMAD.X R11, RZ, RZ, UR7, P0 ;  /* 0x00000007ff0b7e24 */ /* 0x000fc800080e06ff */
[----:B------:R0:W-:Y:S01]  /*ad40*/  @P2 STG.E.U16 desc[UR36][R6.64+0x1f0], R3 ;  /* 0x0001f00306002986 */ /* 0x0001e2000c101524 */
[----:B------:R-:W-:Y:S05]  /*ad50*/  @!P1 BRA `(.L_x_287) ;  /* 0x0000000000049947 */ /* 0x000fea0003800000 */
[----:B------:R3:W5:Y:S02]  /*ad60*/  LDG.E.LTC128B.U16 R23, desc[UR36][R8.64+0x1f2] ;  /* 0x0001f22408177981 */ /* 0x000764000c1e1520 */
.L_x_287:
[----:B------:R-:W-:Y:S05]  /*ad70*/  BSYNC B1 ;  /* 0x0000000000017941 */ /* 0x000fea0003800000 */
.L_x_286:
[----:B------:R-:W4:Y:S01]  /*ad80*/  LDL.LU R10, [R1+0x1fc] ;  /* 0x0001fc00010a7983 */ /* 0x000f220000300800 */
[----:B0----5:R-:W-:Y:S01]  /*ad90*/  HADD2.F32 R3, -RZ, R23.H0_H0 ;  /* 0x20000017ff037230 */ /* 0x021fe20000004100 */
[----:B------:R-:W-:Y:S01]  /*ada0*/  ISETP.GT.AND P0, PT, R153, 0x80, PT ;  /* 0x000000809900780c */ /* 0x000fe20003f04270 */
[----:B--23--:R-:W-:-:S03]  /*adb0*/  IMAD R8, R11, R14, RZ ;  /* 0x0000000e0b087224 */ /* 0x00cfc600078e02ff */
[----:B------:R-:W-:Y:S01]  /*adc0*/  FMUL R3, R3, R16 ;  /* 0x0000001003037220 */ /* 0x000fe20000400000 */
[C---:B------:R-:W-:Y:S01]  /*add0*/  IMAD R167, R169.reuse, R15, R8 ;  /* 0x0000000fa9a77224 */ /* 0x040fe200078e0208 */
[----:B------:R-:W-:Y:S01]  /*ade0*/  ISETP.GT.AND P3, PT, R0, RZ, P0 ;  /* 0x000000ff0000720c */ /* 0x000fe20000764270 */
[----:B------:R-:W-:-:S04]  /*adf0*/  IMAD.WIDE.U32 R8, R169, R14, R20 ;  /* 0x0000000ea9087225 */ /* 0x000fc800078e0014 */
[----:B------:R-:W-:Y:S02]  /*ae00*/  IMAD.IADD R9, R9, 0x1, R167 ;  /* 0x0000000109097824 */ /* 0x000fe400078e02a7 */
[----:B----4-:R-:W-:Y:S01]  /*ae10*/  FFMA R3, R10, R2, R3 ;  /* 0x000000020a037223 */ /* 0x010fe20000000003 */
[----:B------:R-:W-:-:S04]  /*ae20*/  LEA R10, P2, R8, R12, 0x1 ;  /* 0x0000000c080a7211 */ /* 0x000fc800078408ff */
[----:B------:R-:W-:Y:S02]  /*ae30*/  F2FP.F16.F32.PACK_AB R3, RZ, R3 ;  /* 0x00000003ff03723e */ /* 0x000fe400000000ff */
[--C-:B------:R-:W-:Y:S02]  /*ae40*/  LEA.HI.X R11, R8, R13, R9.reuse, 0x1, P2 ;  /* 0x0000000d080b7211 */ /* 0x100fe400010f0c09 */
[----:B------:R-:W-:-:S05]  /*ae50*/  PRMT R9, R3, 0x7610, R9 ;  /* 0x0000761003097816 */ /* 0x000fca0000000009 */
[----:B------:R0:W-:Y:S04]  /*ae60*/  @P1 STG.E.U16 desc[UR36][R6.64+0x1f2], R9 ;  /* 0x0001f20906001986 */ /* 0x0001e8000c101524 */
[----:B------:R-:W2:Y:S01]  /*ae70*/  @P3 LDG.E.LTC128B.U16 R23, desc[UR36][R10.64] ;  /* 0x000000240a173981 */ /* 0x000ea2000c1e1520 */
[----:B-1----:R-:W-:Y:S01]  /*ae80*/  MOV R161, UR8 ;  /* 0x0000000800a17c02 */ /* 0x002fe20008000f00 */
[----:B------:R-:W-:Y:S01]  /*ae90*/  IMAD.U32 R165, RZ, RZ, UR8 ;  /* 0x00000008ffa57e24 */ /* 0x000fe2000f8e00ff */
[----:B------:R-:W-:Y:S01]  /*aea0*/  ISETP.GT.AND P2, PT, R0, 0x1, P0 ;  /* 0x000000010000780c */ /* 0x000fe20000744270 */
[----:B------:R-:W-:Y:S01]  /*aeb0*/  IMAD.U32 R164, RZ, RZ, UR9 ;  /* 0x00000009ffa47e24 */ /* 0x000fe2000f8e00ff */
[----:B------:R-:W-:Y:S01]  /*aec0*/  BSSY B1, `(.L_x_288) ;  /* 0x0000012000017945 */ /* 0x000fe20003800000 */
[----:B------:R-:W-:-:S02]  /*aed0*/  IMAD.SHL.U32 R161, R161, 0x100, RZ ;  /* 0x00000100a1a17824 */ /* 0x000fc400078e00ff */
[----:B0-----:R-:W-:Y:S01]  /*aee0*/  IMAD.WIDE.U32 R8, R169, R14, R18 ;  /* 0x0000000ea9087225 */ /* 0x001fe200078e0012 */
[----:B------:R-:W-:-:S03]  /*aef0*/  SHF.L.U64.HI R165, R165, 0x8, R164 ;  /* 0x00000008a5a57819 */ /* 0x000fc600000102a4 */
[----:B------:R-:W-:Y:S02]  /*af00*/  IMAD.IADD R9, R167, 0x1, R9 ;  /* 0x00000001a7097824 */ /* 0x000fe400078e0209 */
[----:B------:R-:W-:Y:S01]  /*af10*/  IMAD.WIDE.U32 R162, R22, UR43, R8 ;  /* 0x0000002b16a27c25 */ /* 0x000fe2000f8e0008 */
[----:B------:R-:W-:-:S03]  /*af20*/  IADD3 R8, P1, R161, R4, RZ ;  /* 0x00000004a1087210 */ /* 0x000fc60007f3e0ff */
[----:B------:R-:W-:Y:S01]  /*af30*/  IMAD.IADD R7, R159, 0x1, R163 ;  /* 0x000000019f077824 */ /* 0x000fe200078e02a3 */
[----:B------:R-:W-:Y:S02]  /*af40*/  IADD3.X R9, R165, R5, RZ, P1, !PT ;  /* 0x00000005a5097210 */ /* 0x000fe40000ffe4ff */
[----:B------:R-:W-:-:S04]  /*af50*/  LEA R6, P4, R162, R12, 0x1 ;  /* 0x0000000ca2067211 */ /* 0x000fc800078808ff */
[----:B------:R-:W-:Y:S01]  /*af60*/  LEA.HI.X R7, R162, R13, R7, 0x1, P4 ;  /* 0x0000000da2077211 */ /* 0x000fe200020f0c07 */
[----:B--2---:R-:W-:-:S05]  /*af70*/  HADD2.F32 R3, -RZ, R23.H0_H0 ;  /* 0x20000017ff037230 */ /* 0x004fca0000004100 */
[----:B------:R-:W-:-:S04]  /*af80*/  FMUL R3, R3, R16 ;  /* 0x0000001003037220 */ /* 0x000fc80000400000 */
[----:B------:R-:W-:-:S05]  /*af90*/  FFMA R3, R24, R2, R3 ;  /* 0x0000000218037223 */ /* 0x000fca0000000003 */
[----:B------:R-:W-:-:S05]  /*afa0*/  F2FP.F16.F32.PACK_AB R3, RZ, R3 ;  /* 0x00000003ff03723e */ /* 0x000fca00000000ff */
[----:B------:R0:W-:Y:S01]  /*afb0*/  @P3 STG.E.U16 desc[UR36][R8.64], R3 ;  /* 0x0000000308003986 */ /* 0x0001e2000c101524 */
[----:B------:R-:W-:Y:S05]  /*afc0*/  @!P2 BRA `(.L_x_289) ;  /* 0x000000000004a947 */ /* 0x000fea0003800000 */
[----:B------:R1:W5:Y:S02]  /*afd0*/  LDG.E.LTC128B.U16 R23, desc[UR36][R6.64+0x2] ;  /* 0x0000022406177981 */ /* 0x000364000c1e1520 */
.L_x_289:
[----:B------:R-:W-:Y:S05]  /*afe0*/  BSYNC B1 ;  /* 0x0000000000017941 */ /* 0x000fea0003800000 */
.L_x_288:
[----:B0----5:R-:W-:Y:S01]  /*aff0*/  HADD2.F32 R3, -RZ, R23.H0_H0 ;  /* 0x20000017ff037230 */ /* 0x021fe20000004100 */
[----:B------:R-:W-:Y:S01]  /*b000*/  ISETP.GT.AND P1, PT, R153, 0x88, PT ;  /* 0x000000889900780c */ /* 0x000fe20003f24270 */
[----:B------:R-:W-:Y:S01]  /*b010*/  IMAD.WIDE.U32 R14, R169, R14, R156 ;  /* 0x0000000ea90e7225 */ /* 0x000fe200078e009c */
[----:B------:R-:W-:Y:S03]  /*b020*/  BSSY B1, `(.L_x_290) ;  /* 0x0000010000017945 */ /* 0x000fe60003800000 */
[----:B------:R-:W-:Y:S01]  /*b030*/  FMUL R10, R3, R16 ;  /* 0x00000010030a7220 */ /* 0x000fe20000400000 */
[----:B------:R-:W-:Y:S01]  /*b040*/  IMAD.IADD R167, R167, 0x1, R15 ;  /* 0x00000001a7a77824 */ /* 0x000fe200078e020f */
[----:B------:R-:W-:Y:S02]  /*b050*/  IADD3 R154, P5, R154, R14, RZ ;  /* 0x0000000e9a9a7210 */ /* 0x000fe40007fbe0ff */
[----:B------:R-:W-:Y:S01]  /*b060*/  FFMA R10, R25, R2, R10 ;  /* 0x00000002190a7223 */ /* 0x000fe2000000000a */
[----:B------:R-:W-:-:S02]  /*b070*/  ISETP.GT.AND P3, PT, R0, RZ, P1 ;  /* 0x000000ff0000720c */ /* 0x000fc40000f64270 */
[--C-:B------:R-:W-:Y:S01]  /*b080*/  IMAD.X R20, R167, 0x1, R21.reuse, P5 ;  /* 0x00000001a7147824 */ /* 0x100fe200028e0615 */
[----:B------:R-:W-:Y:S02]  /*b090*/  IADD3 R14, P4, R18, R14, RZ ;  /* 0x0000000e120e7210 */ /* 0x000fe40007f9e0ff */
[----:B------:R-:W-:Y:S02]  /*b0a0*/  F2FP.F16.F32.PACK_AB R3, RZ, R10 ;  /* 0x0000000aff03723e */ /* 0x000fe400000000ff */
[C---:B------:R-:W-:Y:S02]  /*b0b0*/  LEA R10, P5, R154.reuse, R12, 0x1 ;  /* 0x0000000c9a0a7211 */ /* 0x040fe400078a08ff */
[----:B------:R-:W-:Y:S02]  /*b0c0*/  PRMT R21, R3, 0x7610, R21 ;  /* 0x0000761003157816 */ /* 0x000fe40000000015 */
[----:B------:R-:W-:Y:S02]  /*b0d0*/  LEA.HI.X R11, R154, R13, R20, 0x1, P5 ;  /* 0x0000000d9a0b7211 */ /* 0x000fe400028f0c14 */
[----:B------:R-:W-:Y:S01]  /*b0e0*/  PRMT R3, R23, 0x7610, R3 ;  /* 0x0000761017037816 */ /* 0x000fe20000000003 */
[----:B------:R0:W-:Y:S01]  /*b0f0*/  @P2 STG.E.U16 desc[UR36][R8.64+0x2], R21 ;  /* 0x0000021508002986 */ /* 0x0001e2000c101524 */
[----:B------:R-:W-:Y:S05]  /*b100*/  @!P3 BRA `(.L_x_291) ;  /* 0x000000000004b947 */ /* 0x000fea0003800000 */
[----:B------:R2:W5:Y:S02]  /*b110*/  LDG.E.LTC128B.U16 R3, desc[UR36][R10.64] ;  /* 0x000000240a037981 */ /* 0x000564000c1e1520 */
.L_x_291:
[----:B------:R-:W-:Y:S05]  /*b120*/  BSYNC B1 ;  /* 0x0000000000017941 */ /* 0x000fea0003800000 */
.L_x_290:
[----:B--2--5:R-:W-:Y:S01]  /*b130*/  HADD2.F32 R11, -RZ, R3.H0_H0 ;  /* 0x20000003ff0b7230 */ /* 0x024fe20000004100 */
[----:B------:R-:W-:Y:S01]  /*b140*/  ISETP.GT.AND P2, PT, R0, 0x1, P1 ;  /* 0x000000010000780c */ /* 0x000fe20000f44270 */
[----:B------:R-:W-:Y:S01]  /*b150*/  IMAD.X R15, R19, 0x1, R167, P4 ;  /* 0x00000001130f7824 */ /* 0x000fe200020e06a7 */
[----:B------:R-:W-:Y:S01]  /*b160*/  IADD3 R10, P4, R8, R160, RZ ;  /* 0x000000a0080a7210 */ /* 0x000fe20007f9e0ff */
[----:B------:R-:W-:Y:S01]  /*b170*/  BSSY B1, `(.L_x_292) ;  /* 0x000000c000017945 */ /* 0x000fe20003800000 */
[----:B------:R-:W-:Y:S01]  /*b180*/  FMUL R11, R11, R16 ;  /* 0x000000100b0b7220 */ /* 0x000fe20000400000 */
[----:B------:R-:W-:-:S04]  /*b190*/  IMAD.WIDE.U32 R22, R22, UR43, R14 ;  /* 0x0000002b16167c25 */ /* 0x000fc8000f8e000e */
[----:B------:R-:W-:Y:S01]  /*b1a0*/  FFMA R11, R26, R2, R11 ;  /* 0x000000021a0b7223 */ /* 0x000fe2000000000b */
[----:B------:R-:W-:Y:S01]  /*b1b0*/  IMAD.IADD R159, R159, 0x1, R23 ;  /* 0x000000019f9f7824 */ /* 0x000fe200078e0217 */
[----:B------:R-:W-:-:S03]  /*b1c0*/  LEA R12, P5, R22, R12, 0x1 ;  /* 0x0000000c160c7211 */ /* 0x000fc600078a08ff */
[----:B------:R-:W-:Y:S02]  /*b1d0*/  F2FP.F16.F32.PACK_AB R14, RZ, R11 ;  /* 0x0000000bff0e723e */ /* 0x000fe400000000ff */
[----:B------:R-:W-:Y:S02]  /*b1e0*/  IADD3.X R11, R9, R158, RZ, P4, !PT ;  /* 0x0000009e090b7210 */ /* 0x000fe400027fe4ff */
[----:B------:R-:W-:-:S03]  /*b1f0*/  LEA.HI.X R13, R22, R13, R159, 0x1, P5 ;  /* 0x0000000d160d7211 */ /* 0x000fc600028f0c9f */
[----:B------:R2:W-:Y:S01]  /*b200*/  @P3 STG.E.U16 desc[UR36][R10.64], R14 ;  /* 0x0000000e0a003986 */ /* 0x0005e2000c101524 */
[----:B------:R-:W-:Y:S05]  /*b210*/  @!P2 BRA `(.L_x_293) ;  /* 0x000000000004a947 */ /* 0x000fea0003800000 */
[----:B------:R3:W5:Y:S02]  /*b220*/  LDG.E.LTC128B.U16 R3, desc[UR36][R12.64+0x2] ;  /* 0x000002240c037981 */ /* 0x000764000c1e1520 */
.L_x_293:
[----:B------:R-:W-:Y:S05]  /*b230*/  BSYNC B1 ;  /* 0x0000000000017941 */ /* 0x000fea0003800000 */
.L_x_292:
[----:B-----5:R-:W-:Y:S01]  /*b240*/  HADD2.F32 R15, -RZ, R3.H0_H0 ;  /* 0x20000003ff0f7230 */ /* 0x020fe20000004100 */
[----:B------:R-:W-:Y:S01]  /*b250*/  ISETP.GT.AND P3, PT, R0, 0x8, P0 ;  /* 0x000000080000780c */ /* 0x000fe20000764270 */
[----:B------:R-:W-:Y:S03]  /*b260*/  BSSY B1, `(.L_x_294) ;  /* 0x0000007000017945 */ /* 0x000fe60003800000 */
[----:B--2---:R-:W-:-:S04]  /*b270*/  FMUL R14, R15, R16 ;  /* 0x000000100f0e7220 */ /* 0x004fc80000400000 */
[----:B------:R-:W-:-:S05]  /*b280*/  FFMA R14, R27, R2, R14 ;  /* 0x000000021b0e7223 */ /* 0x000fca000000000e */
[----:B------:R-:W-:-:S05]  /*b290*/  F2FP.F16.F32.PACK_AB R14, RZ, R14 ;  /* 0x0000000eff0e723e */ /* 0x000fca00000000ff */
[----:B------:R2:W-:Y:S01]  /*b2a0*/  @P2 STG.E.U16 desc[UR36][R10.64+0x2], R14 ;  /* 0x0000020e0a002986 */ /* 0x0005e2000c101524 */
[----:B------:R-:W-:Y:S05]  /*b2b0*/  @!P3 BRA `(.L_x_295) ;  /* 0x000000000004b947 */ /* 0x000fea0003800000 */
[----:B------:R4:W5:Y:S02]  /*b2c0*/  LDG.E.LTC128B.U16 R3, desc[UR36][R6.64+0x10] ;  /* 0x0000102406037981 */ /* 0x000964000c1e1520 */
.L_x_295:
[----:B------:R-:W-:Y:S05]  /*b2d0*/  BSYNC B1 ;  /* 0x0000000000017941 */ /* 0x000fea0003800000 */
.L_x_294:
[----:B--2--5:R-:W-:Y:S01]  /*b2e0*/  HADD2.F32 R11, -RZ, R3.H0_H0 ;  /* 0x20000003ff0b7230 */ /* 0x024fe20000004100 */
[----:B------:R-:W-:Y:S01]  /*b2f0*/  ISETP.GT.AND P2, PT, R0, 0x9, P0 ;  /* 0x000000090000780c */ /* 0x000fe20000744270 */
[----:B------:R-:W-:Y:S03]  /*b300*/  BSSY B1, `(.L_x_296) ;  /* 0x0000007000017945 */ /* 0x000fe60003800000 */
[----:B------:R-:W-:-:S04]  /*b310*/  FMUL R11, R11, R16 ;  /* 0x000000100b0b7220 */ /* 0x000fc80000400000 */
[----:B------:R-:W-:-:S05]  /*b320*/  FFMA R11, R28, R2, R11 ;  /* 0x000000021c0b7223 */ /* 0x000fca000000000b */
[----:B------:R-:W-:-:S05]  /*b330*/  F2FP.F16.F32.PACK_AB R11, RZ, R11 ;  /* 0x0000000bff0b723e */ /* 0x000fca00000000ff */
[----:B------:R2:W-:Y:S01]  /*b340*/  @P3 STG.E.U16 desc[UR36][R8.64+0x10], R11 ;  /* 0x0000100b08003986 */ /* 0x0005e2000c101524 */
[----:B------:R-:W-:Y:S05]  /*b350*/  @!P2 BRA `(.L_x_297) ;  /* 0x000000000004a947 */ /* 0x000fea0003800000 */
[----:B------:R0:W5:Y:S02]  /*b360*/  LDG.E.LTC128B.U16 R3, desc[UR36][R6.64+0x12] ;  /* 0x0000122406037981 */ /* 0x000164000c1e1520 */
.L_x_297:
[----:B------:R-:W-:Y:S05]  /*b370*/  BSYNC B1 ;  /* 0x0000000000017941 */ /* 0x000fea0003800000 */
.L_x_296:
        /* <DEDUP_REMOVED lines=9> */
.L_x_299:
[----:B------:R-:W-:Y:S05]  /*b410*/  BSYNC B1 ;  /* 0x0000000000017941 */ /* 0x000fea0003800000 */
.L_x_298:
[----:B-----5:R-:W-:Y:S01]  /*b420*/  HADD2.F32 R11, -RZ, R3.H0_H0 ;  /* 0x20000003ff0b7230 */ /* 0x020fe20000004100 */
[----:B--2---:R-:W-:Y:S01]  /*b430*/  IADD3 R10, P3, R160, R8, RZ ;  /* 0x00000008a00a7210 */ /* 0x004fe20007f7e0ff */
[----:B------:R-:W-:Y:S01]  /*b440*/  BSSY B1, `(.L_x_300) ;  /* 0x0000009000017945 */ /* 0x000fe20003800000 */
[----:B------:R-:W-:Y:S02]  /*b450*/  ISETP.GT.AND P2, PT, R0, 0x9, P1 ;  /* 0x000000090000780c */ /* 0x000fe40000f44270 */
[----:B------:R-:W-:-:S04]  /*b460*/  FMUL R11, R11, R16 ;  /* 0x000000100b0b7220 */ /* 0x000fc80000400000 */
[----:B------:R-:W-:-:S05]  /*b470*/  FFMA R11, R30, R2, R11 ;  /* 0x000000021e0b7223 */ /* 0x000fca000000000b */
[----:B------:R-:W-:Y:S01]  /*b480*/  F2FP.F16.F32.PACK_AB R14, RZ, R11 ;  /* 0x0000000bff0e723e */ /* 0x000fe200000000ff */
[----:B------:R-:W-:-:S05]  /*b490*/  IMAD.X R11, R158, 0x1, R9, P3 ;  /* 0x000000019e0b7824 */ /* 0x000fca00018e0609 */
[----:B------:R2:W-:Y:S01]  /*b4a0*/  @P4 STG.E.U16 desc[UR36][R10.64+0x10], R14 ;  /* 0x0000100e0a004986 */ /* 0x0005e2000c101524 */
[----:B------:R-:W-:Y:S05]  /*b4b0*/  @!P2 BRA `(.L_x_301) ;  /* 0x000000000004a947 */ /* 0x000fea0003800000 */
[----:B------:R0:W5:Y:S02]  /*b4c0*/  LDG.E.LTC128B.U16 R3, desc[UR36][R12.64+0x12] ;  /* 0x000012240c037981 */ /* 0x000164000c1e1520 */
.L_x_301:
[----:B------:R-:W-:Y:S05]  /*b4d0*/  BSYNC B1 ;  /* 0x0000000000017941 */ /* 0x000fea0003800000 */
.L_x_300:
[----:B--2--5:R-:W-:Y:S01]  /*b4e0*/  HADD2.F32 R11, -RZ, R3.H0_H0 ;  /* 0x20000003ff0b7230 */ /* 0x024fe20000004100 */
[----:B------:R-:W-:Y:S01]  /*b4f0*/  IADD3 R160, P4, P5, R160, R4, R161 ;  /* 0x00000004a0a07210 */ /* 0x000fe20007d9e0a1 */
[----:B------:R-:W-:Y:S01]  /*b500*/  BSSY B1, `(.L_x_302) ;  /* 0x0000009000017945 */ /* 0x000fe20003800000 */
[----:B------:R-:W-:Y:S02]  /*b510*/  ISETP.GT.AND P3, PT, R0, 0x10, P0 ;  /* 0x000000100000780c */ /* 0x000fe40000764270 */
[----:B------:R-:W-:Y:S01]  /*b520*/  FMUL R10, R11, R16 ;  /* 0x000000100b0a7220 */ /* 0x000fe20000400000 */
[----:B------:R-:W-:-:S03]  /*b530*/  IADD3.X R161, R158, R5, R165, P4, P5 ;  /* 0x000000059ea17210 */ /* 0x000fc600027ea4a5 */
[----:B------:R-:W-:-:S05]  /*b540*/  FFMA R10, R31, R2, R10 ;  /* 0x000000021f0a7223 */ /* 0x000fca000000000a */
[----:B------:R-:W-:-:S05]  /*b550*/  F2FP.F16.F32.PACK_AB R10, RZ, R10 ;  /* 0x0000000aff0a723e */ /* 0x000fca00000000ff */
[----:B------:R2:W-:Y:S01]  /*b560*/  @P2 STG.E.U16 desc[UR36][R160.64+0x12], R10 ;  /* 0x0000120aa0002986 */ /* 0x0005e2000c101524 */
[----:B------:R-:W-:Y:S05]  /*b570*/  @!P3 BRA `(.L_x_303) ;  /* 0x000000000004b947 */ /* 0x000fea0003800000 */
[----:B------:R0:W5:Y:S02]  /*b580*/  LDG.E.LTC128B.U16 R3, desc[UR36][R6.64+0x20] ;  /* 0x0000202406037981 */ /* 0x000164000c1e1520 */
.L_x_303:
[----:B------:R-:W-:Y:S05]  /*b590*/  BSYNC B1 ;  /* 0x0000000000017941 */ /* 0x000fea0003800000 */
.L_x_302:
[----:B-----5:R-:W-:Y:S01]  /*b5a0*/  HADD2.F32 R5, -RZ, R3.H0_H0 ;  /* 0x20000003ff057230 */ /* 0x020fe20000004100 */
        /* <DEDUP_REMOVED lines=8> */
.L_x_305:
[----:B------:R-:W-:Y:S05]  /*b630*/  BSYNC B1 ;  /* 0x0000000000017941 */ /* 0x000fea0003800000 */
.L_x_304:
[----:B0----5:R-:W-:Y:S01]  /*b640*/  HADD2.F32 R5, -RZ, R3.H0_H0 ;  /* 0x20000003ff057230 */ /* 0x021fe20000004100 */
        /* <DEDUP_REMOVED lines=8> */
.L_x_307:
[----:B------:R-:W-:Y:S05]  /*b6d0*/  BSYNC B1 ;  /* 0x0000000000017941 */ /* 0x000fea0003800000 */
.L_x_306:
[----:B-----5:R-:W-:Y:S01]  /*b6e0*/  HADD2.F32 R5, -RZ, R3.H0_H0 ;  /* 0x20000003ff057230 */ /* 0x020fe20000004100 */
[----:B------:R-:W-:Y:S01]  /*b6f0*/  ISETP.GT.AND P2, PT, R0, 0x11, P1 ;  /* 0x000000110000780c */ /* 0x000fe20000f44270 */
[----:B0-----:R-:W-:Y:S01]  /*b700*/  @P3 IMAD.MOV.U32 R4, RZ, RZ, R160 ;  /* 0x000000ffff043224 */ /* 0x001fe200078e00a0 */
[----:B------:R-:W-:Y:S02]  /*b710*/  BSSY B1, `(.L_x_308) ;  /* 0x0000009000017945 */ /* 0x000fe40003800000 */
[----:B------:R-:W-:-:S04]  /*b720*/  FMUL R5, R5, R16 ;  /* 0x0000001005057220 */ /* 0x000fc80000400000 */
[----:B------:R-:W-:-:S05]  /*b730*/  FFMA R5, R34, R2, R5 ;  /* 0x0000000222057223 */ /* 0x000fca0000000005 */
[----:B------:R-:W-:-:S04]  /*b740*/  F2FP.F16.F32.PACK_AB R5, RZ, R5 ;  /* 0x00000005ff05723e */ /* 0x000fc800000000ff */
[----:B--2---:R-:W-:Y:S01]  /*b750*/  PRMT R10, R5, 0x7610, R10 ;  /* 0x00007610050a7816 */ /* 0x004fe2000000000a */
[----:B------:R-:W-:-:S05]  /*b760*/  @P3 IMAD.MOV.U32 R5, RZ, RZ, R161 ;  /* 0x000000ffff053224 */ /* 0x000fca00078e00a1 */
[----:B------:R0:W-:Y:S01]  /*b770*/  @P3 STG.E.U16 desc[UR36][R4.64+0x20], R10 ;  /* 0x0000200a04003986 */ /* 0x0001e2000c101524 */
[----:B------:R-:W-:Y:S05]  /*b780*/  @!P2 BRA `(.L_x_309) ;  /* 0x000000000004a947 */ /* 0x000fea0003800000 */
[----:B------:R2:W5:Y:S02]  /*b790*/  LDG.E.LTC128B.U16 R3, desc[UR36][R12.64+0x22] ;  /* 0x000022240c037981 */ /* 0x000564000c1e1520 */
.L_x_309:
[----:B------:R-:W-:Y:S05]  /*b7a0*/  BSYNC B1 ;  /* 0x0000000000017941 */ /* 0x000fea0003800000 */
.L_x_308:
[----:B0----5:R-:W-:Y:S01]  /*b7b0*/  HADD2.F32 R5, -RZ, R3.H0_H0 ;  /* 0x20000003ff057230 */ /* 0x021fe20000004100 */
[----:B------:R-:W-:Y:S01]  /*b7c0*/  ISETP.GT.AND P3, PT, R0, 0x18, P0 ;  /* 0x000000180000780c */ /* 0x000fe20000764270 */
[----:B------:R-:W-:Y:S03]  /*b7d0*/  BSSY B1, `(.L_x_310) ;  /* 0x000000a000017945 */ /* 0x000fe60003800000 */
[----:B------:R-:W-:Y:S01]  /*b7e0*/  FMUL R4, R5, R16 ;  /* 0x0000001005047220 */ /* 0x000fe20000400000 */
[----:B------:R-:W-:-:S03]  /*b7f0*/  @P2 MOV R5, R161 ;  /* 0x000000a100052202 */ /* 0x000fc60000000f00 */
[----:B------:R-:W-:-:S05]  /*b800*/  FFMA R4, R35, R2, R4 ;  /* 0x0000000223047223 */ /* 0x000fca0000000004 */
[----:B------:R-:W-:-:S04]  /*b810*/  F2FP.F16.F32.PACK_AB R4, RZ, R4 ;  /* 0x00000004ff04723e */ /* 0x000fc800000000ff */
[----:B------:R-:W-:Y:S01]  /*b820*/  PRMT R10, R4, 0x7610, R10 ;  /* 0x00007610040a7816 */ /* 0x000fe2000000000a */
[----:B------:R-:W-:-:S05]  /*b830*/  @P2 IMAD.MOV.U32 R4, RZ, RZ, R160 ;  /* 0x000000ffff042224 */ /* 0x000fca00078e00a0 */
[----:B------:R0:W-:Y:S01]  /*b840*/  @P2 STG.E.U16 desc[UR36][R4.64+0x22], R10 ;  /* 0x0000220a04002986 */ /* 0x0001e2000c101524 */
[----:B------:R-:W-:Y:S05]  /*b850*/  @!P3 BRA `(.L_x_311) ;  /* 0x000000000004b947 */ /* 0x000fea0003800000 */
[----:B------:R0:W5:Y:S02]  /*b860*/  LDG.E.LTC128B.U16 R3, desc[UR36][R6.64+0x30] ;  /* 0x0000302406037981 */ /* 0x000164000c1e1520 */
.L_x_311:
[----:B------:R-:W-:Y:S05]  /*b870*/  BSYNC B1 ;  /* 0x0000000000017941 */ /* 0x000fea0003800000 */
.L_x_310:
        /* <DEDUP_REMOVED lines=9> */
.L_x_313:
[----:B------:R-:W-:Y:S05]  /*b910*/  BSYNC B1 ;  /* 0x0000000000017941 */ /* 0x000fea0003800000 */
.L_x_312:
        /* <DEDUP_REMOVED lines=9> */
.L_x_315:
[----:B------:R-:W-:Y:S05]  /*b9b0*/  BSYNC B1 ;  /* 0x0000000000017941 */ /* 0x000fea0003800000 */
.L_x_314:
[----:B-----5:R-:W-:Y:S01]  /*b9c0*/  HADD2.F32 R5, -RZ, R3.H0_H0 ;  /* 0x20000003ff057230 */ /* 0x020fe20000004100 */
[----:B------:R-:W-:Y:S01]  /*b9d0*/  ISETP.GT.AND P2, PT, R0, 0x19, P1 ;  /* 0x000000190000780c */ /* 0x000fe20000f44270 */
[----:B0-----:R-:W-:Y:S01]  /*b9e0*/  @P3 IMAD.MOV.U32 R4, RZ, RZ, R160 ;  /* 0x000000ffff043224 */ /* 0x001fe200078e00a0 */
[----:B------:R-:W-:Y:S02]  /*b9f0*/  BSSY B1, `(.L_x_316) ;  /* 0x0000009000017945 */ /* 0x000fe40003800000 */
[----:B------:R-:W-:-:S04]  /*ba00*/  FMUL R5, R5, R16 ;  /* 0x0000001005057220 */ /* 0x000fc80000400000 */
[----:B------:R-:W-:-:S05]  /*ba10*/  FFMA R5, R38, R2, R5 ;  /* 0x0000000226057223 */ /* 0x000fca0000000005 */
[----:B------:R-:W-:-:S04]  /*ba20*/  F2FP.F16.F32.PACK_AB R5, RZ, R5 ;  /* 0x00000005ff05723e */ /* 0x000fc800000000ff */
[----:B------:R-:W-:Y:S01]  /*ba30*/  PRMT R10, R5, 0x7610, R10 ;  /* 0x00007610050a7816 */ /* 0x000fe2000000000a */
[----:B------:R-:W-:-:S05]  /*ba40*/  @P3 IMAD.MOV.U32 R5, RZ, RZ, R161 ;  /* 0x000000ffff053224 */ /* 0x000fca00078e00a1 */
[----:B------:R0:W-:Y:S01]  /*ba50*/  @P3 STG.E.U16 desc[UR36][R4.64+0x30], R10 ;  /* 0x0000300a04003986 */ /* 0x0001e2000c101524 */
[----:B------:R-:W-:Y:S05]  /*ba60*/  @!P2 BRA `(.L_x_317) ;  /* 0x000000000004a947 */ /* 0x000fea0003800000 */
[----:B------:R0:W5:Y:S02]  /*ba70*/  LDG.E.LTC128B.U16 R3, desc[UR36][R12.64+0x32] ;  /* 0x000032240c037981 */ /* 0x000164000c1e1520 */
.L_x_317:
[----:B------:R-:W-:Y:S05]  /*ba80*/  BSYNC B1 ;  /* 0x0000000000017941 */ /* 0x000fea0003800000 */
.L_x_316:
[----:B0----5:R-:W-:Y:S01]  /*ba90*/  HADD2.F32 R5, -RZ, R3.H0_H0 ;  /* 0x20000003ff057230 */ /* 0x021fe20000004100 */
[----:B------:R-:W-:Y:S01]  /*baa0*/  ISETP.GT.AND P3, PT, R0, 0x20, P0 ;  /* 0x000000200000780c */ /* 0x000fe20000764270 */
[----:B------:R-:W-:Y:S03]  /*bab0*/  BSSY B1, `(.L_x_318) ;  /* 0x000000a000017945 */ /* 0x000fe60003800000 */
[----:B------:R-:W-:Y:S01]  /*bac0*/  FMUL R4, R5, R16 ;  /* 0x0000001005047220 */ /* 0x000fe20000400000 */
[----:B------:R-:W-:-:S03]  /*bad0*/  @P2 IMAD.MOV.U32 R5, RZ, RZ, R161 ;  /* 0x000000ffff052224 */ /* 0x000fc600078e00a1 */
[----:B------:R-:W-:-:S05]  /*bae0*/  FFMA R4, R39, R2, R4 ;  /* 0x0000000227047223 */ /* 0x000fca0000000004 */
[----:B------:R-:W-:-:S04]  /*baf0*/  F2FP.F16.F32.PACK_AB R4, RZ, R4 ;  /* 0x00000004ff04723e */ /* 0x000fc800000000ff */
[----:B------:R-:W-:Y:S01]  /*bb00*/  PRMT R10, R4, 0x7610, R10 ;  /* 0x00007610040a7816 */ /* 0x000fe2000000000a */
[----:B------:R-:W-:-:S05]  /*bb10*/  @P2 IMAD.MOV.U32 R4, RZ, RZ, R160 ;  /* 0x000000ffff042224 */ /* 0x000fca00078e00a0 */
[----:B------:R0:W-:Y:S01]  /*bb20*/  @P2 STG.E.U16 desc[UR36][R4.64+0x32], R10 ;  /* 0x0000320a04002986 */ /* 0x0001e2000c101524 */
[----:B------:R-:W-:Y:S05]  /*bb30*/  @!P3 BRA `(.L_x_319) ;  /* 0x000000000004b947 */ /* 0x000fea0003800000 */
[----:B------:R0:W5:Y:S02]  /*bb40*/  LDG.E.LTC128B.U16 R3, desc[UR36][R6.64+0x40] ;  /* 0x0000402406037981 */ /* 0x000164000c1e1520 */
.L_x_319:
[----:B------:R-:W-:Y:S05]  /*bb50*/  BSYNC B1 ;  /* 0x0000000000017941 */ /* 0x000fea0003800000 */
.L_x_318:
        /* <DEDUP_REMOVED lines=9> */
.L_x_321:
[----:B------:R-:W-:Y:S05]  /*bbf0*/  BSYNC B1 ;  /* 0x0000000000017941 */ /* 0x000fea0003800000 */
.L_x_320:
        /* <DEDUP_REMOVED lines=9> */
.L_x_323:
[----:B------:R-:W-:Y:S05]  /*bc90*/  BSYNC B1 ;  /* 0x0000000000017941 */ /* 0x000fea0003800000 */
.L_x_322:
[----:B-----5:R-:W-:Y:S01]  /*bca0*/  HADD2.F32 R5, -RZ, R3.H0_H0 ;  /* 0x20000003ff057230 */ /* 0x020fe20000004100 */
[----:B0-----:R-:W-:Y:S01]  /*bcb0*/  @P3 MOV R4, R160 ;  /* 0x000000a000043202 */ /* 0x001fe20000000f00 */
[----:B------:R-:W-:Y:S01]  /*bcc0*/  BSSY B1, `(.L_x_324) ;  /* 0x000000a000017945 */ /* 0x000fe20003800000 */
[----:B------:R-:W-:Y:S02]  /*bcd0*/  ISETP.GT.AND P2, PT, R0, 0x21, P1 ;  /* 0x000000210000780c */ /* 0x000fe40000f44270 */
        /* <DEDUP_REMOVED lines=8> */
.L_x_325:
[----:B------:R-:W-:Y:S05]  /*bd60*/  BSYNC B1 ;  /* 0x0000000000017941 */ /* 0x000fea0003800000 */
.L_x_324:
        /* <DEDUP_REMOVED lines=12> */
.L_x_327:
[----:B------:R-:W-:Y:S05]  /*be30*/  BSYNC B1 ;  /* 0x0000000000017941 */ /* 0x000fea0003800000 */
.L_x_326:
        /* <DEDUP_REMOVED lines=9> */
.L_x_329:
[----:B------:R-:W-:Y:S05]  /*bed0*/  BSYNC B1 ;  /* 0x0000000000017941 */ /* 0x000fea0003800000 */
.L_x_328:
        /* <DEDUP_REMOVED lines=9> */
.L_x_331:
[----:B------:R-:W-:Y:S05]  /*bf70*/  BSYNC B1 ;  /* 0x0000000000017941 */ /* 0x000fea0003800000 */
.L_x_330:
[----:B-----5:R-:W-:Y:S01]  /*bf80*/  HADD2.F32 R5, -RZ, R3.H0_H0 ;  /* 0x20000003ff057230 */ /* 0x020fe20000004100 */
[----:B------:R-:W-:Y:S01]  /*bf90*/  ISETP.GT.AND P2, PT, R0, 0x29, P1 ;  /* 0x000000290000780c */ /* 0x000fe20000f44270 */
[----:B0-----:R-:W-:Y:S01]  /*bfa0*/  @P3 IMAD.MOV.U32 R4, RZ, RZ, R160 ;  /* 0x000000ffff043224 */ /* 0x001fe200078e00a0 */
[----:B------:R-:W-:Y:S02]  /*bfb0*/  BSSY B1, `(.L_x_332) ;  /* 0x0000009000017945 */ /* 0x000fe40003800000 */
[----:B------:R-:W-:-:S04]  /*bfc0*/  FMUL R5, R5, R16 ;  /* 0x0000001005057220 */ /* 0x000fc80000400000 */
[----:B------:R-:W-:-:S05]  /*bfd0*/  FFMA R5, R46, R2, R5 ;  /* 0x000000022e057223 */ /* 0x000fca0000000005 */
[----:B------:R-:W-:-:S04]  /*bfe0*/  F2FP.F16.F32.PACK_AB R5, RZ, R5 ;  /* 0x00000005ff05723e */ /* 0x000fc800000000ff */
[----:B------:R-:W-:Y:S02]  /*bff0*/  PRMT R10, R5, 0x7610, R10 ;  /* 0x00007610050a7816 */ /* 0x000fe4000000000a */
[----:B------:R-:W-:-:S05]  /*c000*/  @P3 MOV R5, R161 ;  /* 0x000000a100053202 */ /* 0x000fca0000000f00 */
[----:B------:R0:W-:Y:S01]  /*c010*/  @P3 STG.E.U16 desc[UR36][R4.64+0x50], R10 ;  /* 0x0000500a04003986 */ /* 0x0001e2000c101524 */
[----:B------:R-:W-:Y:S05]  /*c020*/  @!P2 BRA `(.L_x_333) ;  /* 0x000000000004a947 */ /* 0x000fea0003800000 */
[----:B------:R0:W5:Y:S02]  /*c030*/  LDG.E.LTC128B.U16 R3, desc[UR36][R12.64+0x52] ;  /* 0x000052240c037981 */ /* 0x000164000c1e1520 */
.L_x_333:
[----:B------:R-:W-:Y:S05]  /*c040*/  BSYNC B1 ;  /* 0x0000000000017941 */ /* 0x000fea0003800000 */
.L_x_332:
        /* <DEDUP_REMOVED lines=12> */
.L_x_335:
[----:B------:R-:W-:Y:S05]  /*c110*/  BSYNC B1 ;  /* 0x0000000000017941 */ /* 0x000fea0003800000 */
.L_x_334:
        /* <DEDUP_REMOVED lines=9> */
.L_x_337:
[----:B------:R-:W-:Y:S05]  /*c1b0*/  BSYNC B1 ;  /* 0x0000000000017941 */ /* 0x000fea0003800000 */
.L_x_336:
        /* <DEDUP_REMOVED lines=9> */
.L_x_339:
[----:B------:R-:W-:Y:S05]  /*c250*/  BSYNC B1 ;  /* 0x0000000000017941 */ /* 0x000fea0003800000 */
.L_x_338:
        /* <DEDUP_REMOVED lines=12> */
.L_x_341:
[----:B------:R-:W-:Y:S05]  /*c320*/  BSYNC B1 ;  /* 0x0000000000017941 */ /* 0x000fea0003800000 */
.L_x_340:
[----:B0----5:R-:W-:Y:S01]  /*c330*/  HADD2.F32 R5, -RZ, R3.H0_H0 ;  /* 0x20000003ff057230 */ /* 0x021fe20000004100 */
[----:B------:R-:W-:Y:S01]  /*c340*/  ISETP.GT.AND P3, PT, R0, 0x38, P0 ;  /* 0x000000380000780c */ /* 0x000fe20000764270 */
[----:B------:R-:W-:Y:S03]  /*c350*/  BSSY B1, `(.L_x_342) ;  /* 0x000000a000017945 */ /* 0x000fe60003800000 */
[----:B------:R-:W-:Y:S01]  /*c360*/  FMUL R4, R5, R16 ;  /* 0x0000001005047220 */ /* 0x000fe20000400000 */
[----:B------:R-:W-:-:S03]  /*c370*/  @P2 IMAD.MOV.U32 R5, RZ, RZ, R161 ;  /* 0x000000ffff052224 */ /* 0x000fc600078e00a1 */
[----:B------:R-:W-:-:S05]  /*c380*/  FFMA R4, R51, R2, R4 ;  /* 0x0000000233047223 */ /* 0x000fca0000000004 */
[----:B------:R-:W-:-:S04]  /*c390*/  F2FP.F16.F32.PACK_AB R4, RZ, R4 ;  /* 0x00000004ff04723e */ /* 0x000fc800000000ff */
[----:B------:R-:W-:Y:S02]  /*c3a0*/  PRMT R10, R4, 0x7610, R10 ;  /* 0x00007610040a7816 */ /* 0x000fe4000000000a */
[----:B------:R-:W-:-:S05]  /*c3b0*/  @P2 MOV R4, R160 ;  /* 0x000000a000042202 */ /* 0x000fca0000000f00 */
[----:B------:R0:W-:Y:S01]  /*c3c0*/  @P2 STG.E.U16 desc[UR36][R4.64+0x62], R10 ;  /* 0x0000620a04002986 */ /* 0x0001e2000c101524 */
[----:B------:R-:W-:Y:S05]  /*c3d0*/  @!P3 BRA `(.L_x_343) ;  /* 0x000000000004b947 */ /* 0x000fea0003800000 */
[----:B------:R0:W5:Y:S02]  /*c3e0*/  LDG.E.LTC128B.U16 R3, desc[UR36][R6.64+0x70] ;  /* 0x0000702406037981 */ /* 0x000164000c1e1520 */
.L_x_343:
[----:B------:R-:W-:Y:S05]  /*c3f0*/  BSYNC B1 ;  /* 0x0000000000017941 */ /* 0x000fea0003800000 */
.L_x_342:
        /* <DEDUP_REMOVED lines=9> */
.L_x_345:
[----:B------:R-:W-:Y:S05]  /*c490*/  BSYNC B1 ;  /* 0x0000000000017941 */ /* 0x000fea0003800000 */
.L_x_344:
        /* <DEDUP_REMOVED lines=9> */
.L_x_347:
[----:B------:R-:W-:Y:S05]  /*c530*/  BSYNC B1 ;  /* 0x0000000000017941 */ /* 0x000fea0003800000 */
.L_x_346:
        /* <DEDUP_REMOVED lines=12> */
.L_x_349:
[----:B------:R-:W-:Y:S05]  /*c600*/  BSYNC B1 ;  /* 0x0000000000017941 */ /* 0x000fea0003800000 */
.L_x_348:
        /* <DEDUP_REMOVED lines=12> */
.L_x_351:
[----:B------:R-:W-:Y:S05]  /*c6d0*/  BSYNC B1 ;  /* 0x0000000000017941 */ /* 0x000fea0003800000 */
.L_x_350:
        /* <DEDUP_REMOVED lines=9> */
.L_x_353:
[----:B------:R-:W-:Y:S05]  /*c770*/  BSYNC B1 ;  /* 0x0000000000017941 */ /* 0x000fea0003800000 */
.L_x_352:
        /* <DEDUP_REMOVED lines=9> */
.L_x_355:
[----:B------:R-:W-:Y:S05]  /*c810*/  BSYNC B1 ;  /* 0x0000000000017941 */ /* 0x000fea0003800000 */
.L_x_354:
        /* <DEDUP_REMOVED lines=12> */
.L_x_357:
[----:B------:R-:W-:Y:S05]  /*c8e0*/  BSYNC B1 ;  /* 0x0000000000017941 */ /* 0x000fea0003800000 */
.L_x_356:
        /* <DEDUP_REMOVED lines=12> */
.L_x_359:
[----:B------:R-:W-:Y:S05]  /*c9b0*/  BSYNC B1 ;  /* 0x0000000000017941 */ /* 0x000fea0003800000 */
.L_x_358:
        /* <DEDUP_REMOVED lines=9> */
.L_x_361:
[----:B------:R-:W-:Y:S05]  /*ca50*/  BSYNC B1 ;  /* 0x0000000000017941 */ /* 0x000fea0003800000 */
.L_x_360:
        /* <DEDUP_REMOVED lines=9> */
.L_x_363:
[----:B------:R-:W-:Y:S05]  /*caf0*/  BSYNC B1 ;  /* 0x0000000000017941 */ /* 0x000fea0003800000 */
.L_x_362:
        /* <DEDUP_REMOVED lines=12> */
.L_x_365:
[----:B------:R-:W-:Y:S05]  /*cbc0*/  BSYNC B1 ;  /* 0x0000000000017941 */ /* 0x000fea0003800000 */
.L_x_364:
        /* <DEDUP_REMOVED lines=12> */
.L_x_367:
[----:B------:R-:W-:Y:S05]  /*cc90*/  BSYNC B1 ;  /* 0x0000000000017941 */ /* 0x000fea0003800000 */
.L_x_366:
        /* <DEDUP_REMOVED lines=9> */
.L_x_369:
[----:B------:R-:W-:Y:S05]  /*cd30*/  BSYNC B1 ;  /* 0x0000000000017941 */ /* 0x000fea0003800000 */
.L_x_368:
        /* <DEDUP_REMOVED lines=9> */
.L_x_371:
[----:B------:R-:W-:Y:S05]  /*cdd0*/  BSYNC B1 ;  /* 0x0000000000017941 */ /* 0x000fea0003800000 */
.L_x_370:
        /* <DEDUP_REMOVED lines=12> */
.L_x_373:
[----:B------:R-:W-:Y:S05]  /*cea0*/  BSYNC B1 ;  /* 0x0000000000017941 */ /* 0x000fea0003800000 */
.L_x_372:
        /* <DEDUP_REMOVED lines=12> */
.L_x_375:
[----:B------:R-:W-:Y:S05]  /*cf70*/  BSYNC B1 ;  /* 0x0000000000017941 */ /* 0x000fea0003800000 */
.L_x_374:
        /* <DEDUP_REMOVED lines=9> */
.L_x_377:
[----:B------:R-:W-:Y:S05]  /*d010*/  BSYNC B1 ;  /* 0x0000000000017941 */ /* 0x000fea0003800000 */
.L_x_376:
        /* <DEDUP_REMOVED lines=9> */
.L_x_379:
[----:B------:R-:W-:Y:S05]  /*d0b0*/  BSYNC B1 ;  /* 0x0000000000017941 */ /* 0x000fea0003800000 */
.L_x_378:
        /* <DEDUP_REMOVED lines=12> */
.L_x_381:
[----:B------:R-:W-:Y:S05]  /*d180*/  BSYNC B1 ;  /* 0x0000000000017941 */ /* 0x000fea0003800000 */
.L_x_380:
        /* <DEDUP_REMOVED lines=12> */
.L_x_383:
[----:B------:R-:W-:Y:S05]  /*d250*/  BSYNC B1 ;  /* 0x0000000000017941 */ /* 0x000fea0003800000 */
.L_x_382:
        /* <DEDUP_REMOVED lines=9> */
.L_x_385:
[----:B------:R-:W-:Y:S05]  /*d2f0*/  BSYNC B1 ;  /* 0x0000000000017941 */ /* 0x000fea0003800000 */
.L_x_384:
        /* <DEDUP_REMOVED lines=9> */
.L_x_387:
[----:B------:R-:W-:Y:S05]  /*d390*/  BSYNC B1 ;  /* 0x0000000000017941 */ /* 0x000fea0003800000 */
.L_x_386:
        /* <DEDUP_REMOVED lines=12> */
.L_x_389:
[----:B------:R-:W-:Y:S05]  /*d460*/  BSYNC B1 ;  /* 0x0000000000017941 */ /* 0x000fea0003800000 */
.L_x_388:
        /* <DEDUP_REMOVED lines=12> */
.L_x_391:
[----:B------:R-:W-:Y:S05]  /*d530*/  BSYNC B1 ;  /* 0x0000000000017941 */ /* 0x000fea0003800000 */
.L_x_390:
        /* <DEDUP_REMOVED lines=9> */
.L_x_393:
[----:B------:R-:W-:Y:S05]  /*d5d0*/  BSYNC B1 ;  /* 0x0000000000017941 */ /* 0x000fea0003800000 */
.L_x_392:
        /* <DEDUP_REMOVED lines=9> */
.L_x_395:
[----:B------:R-:W-:Y:S05]  /*d670*/  BSYNC B1 ;  /* 0x0000000000017941 */ /* 0x000fea0003800000 */
.L_x_394:
        /* <DEDUP_REMOVED lines=12> */
.L_x_397:
[----:B------:R-:W-:Y:S05]  /*d740*/  BSYNC B1 ;  /* 0x0000000000017941 */ /* 0x000fea0003800000 */
.L_x_396:
        /* <DEDUP_REMOVED lines=12> */
.L_x_399:
[----:B------:R-:W-:Y:S05]  /*d810*/  BSYNC B1 ;  /* 0x0000000000017941 */ /* 0x000fea0003800000 */
.L_x_398:
        /* <DEDUP_REMOVED lines=9> */
.L_x_401:
[----:B------:R-:W-:Y:S05]  /*d8b0*/  BSYNC B1 ;  /* 0x0000000000017941 */ /* 0x000fea0003800000 */
.L_x_400:
        /* <DEDUP_REMOVED lines=9> */
.L_x_403:
[----:B------:R-:W-:Y:S05]  /*d950*/  BSYNC B1 ;  /* 0x0000000000017941 */ /* 0x000fea0003800000 */
.L_x_402:
        /* <DEDUP_REMOVED lines=12> */
.L_x_405:
[----:B------:R-:W-:Y:S05]  /*da20*/  BSYNC B1 ;  /* 0x0000000000017941 */ /* 0x000fea0003800000 */
.L_x_404:
        /* <DEDUP_REMOVED lines=12> */
.L_x_407:
[----:B------:R-:W-:Y:S05]  /*daf0*/  BSYNC B1 ;  /* 0x0000000000017941 */ /* 0x000fea0003800000 */
.L_x_406:
        /* <DEDUP_REMOVED lines=9> */
.L_x_409:
[----:B------:R-:W-:Y:S05]  /*db90*/  BSYNC B1 ;  /* 0x0000000000017941 */ /* 0x000fea0003800000 */
.L_x_408:
        /* <DEDUP_REMOVED lines=9> */
.L_x_411:
[----:B------:R-:W-:Y:S05]  /*dc30*/  BSYNC B1 ;  /* 0x0000000000017941 */ /* 0x000fea0003800000 */
.L_x_410:
        /* <DEDUP_REMOVED lines=12> */
.L_x_413:
[----:B------:R-:W-:Y:S05]  /*dd00*/  BSYNC B1 ;  /* 0x0000000000017941 */ /* 0x000fea0003800000 */
.L_x_412:
        /* <DEDUP_REMOVED lines=12> */
.L_x_415:
[----:B------:R-:W-:Y:S05]  /*ddd0*/  BSYNC B1 ;  /* 0x0000000000017941 */ /* 0x000fea0003800000 */
.L_x_414:
        /* <DEDUP_REMOVED lines=9> */
.L_x_417:
[----:B------:R-:W-:Y:S05]  /*de70*/  BSYNC B1 ;  /* 0x0000000000017941 */ /* 0x000fea0003800000 */
.L_x_416:
        /* <DEDUP_REMOVED lines=9> */
.L_x_419:
[----:B------:R-:W-:Y:S05]  /*df10*/  BSYNC B1 ;  /* 0x0000000000017941 */ /* 0x000fea0003800000 */
.L_x_418:
        /* <DEDUP_REMOVED lines=12> */
.L_x_421:
[----:B------:R-:W-:Y:S05]  /*dfe0*/  BSYNC B1 ;  /* 0x0000000000017941 */ /* 0x000fea0003800000 */
.L_x_420:
        /* <DEDUP_REMOVED lines=12> */
.L_x_423:
[----:B------:R-:W-:Y:S05]  /*e0b0*/  BSYNC B1 ;  /* 0x0000000000017941 */ /* 0x000fea0003800000 */
.L_x_422:
        /* <DEDUP_REMOVED lines=9> */
.L_x_425:
[----:B------:R-:W-:Y:S05]  /*e150*/  BSYNC B1 ;  /* 0x0000000000017941 */ /* 0x000fea0003800000 */
.L_x_424:
        /* <DEDUP_REMOVED lines=9> */
.L_x_427:
[----:B------:R-:W-:Y:S05]  /*e1f0*/  BSYNC B1 ;  /* 0x0000000000017941 */ /* 0x000fea0003800000 */
.L_x_426:
        /* <DEDUP_REMOVED lines=12> */
.L_x_429:
[----:B------:R-:W-:Y:S05]  /*e2c0*/  BSYNC B1 ;  /* 0x0000000000017941 */ /* 0x000fea0003800000 */
.L_x_428:
        /* <DEDUP_REMOVED lines=12> */
.L_x_431:
[----:B------:R-:W-:Y:S05]  /*e390*/  BSYNC B1 ;  /* 0x0000000000017941 */ /* 0x000fea0003800000 */
.L_x_430:
        /* <DEDUP_REMOVED lines=9> */
.L_x_433:
[----:B------:R-:W-:Y:S05]  /*e430*/  BSYNC B1 ;  /* 0x0000000000017941 */ /* 0x000fea0003800000 */
.L_x_432:
        /* <DEDUP_REMOVED lines=9> */
.L_x_435:
[----:B------:R-:W-:Y:S05]  /*e4d0*/  BSYNC B1 ;  /* 0x0000000000017941 */ /* 0x000fea0003800000 */
.L_x_434:
        /* <DEDUP_REMOVED lines=12> */
.L_x_437:
[----:B------:R-:W-:Y:S05]  /*e5a0*/  BSYNC B1 ;  /* 0x0000000000017941 */ /* 0x000fea0003800000 */
.L_x_436:
        /* <DEDUP_REMOVED lines=12> */
.L_x_439:
[----:B------:R-:W-:Y:S05]  /*e670*/  BSYNC B1 ;  /* 0x0000000000017941 */ /* 0x000fea0003800000 */
.L_x_438:
        /* <DEDUP_REMOVED lines=9> */
.L_x_441:
[----:B------:R-:W-:Y:S05]  /*e710*/  BSYNC B1 ;  /* 0x0000000000017941 */ /* 0x000fea0003800000 */
.L_x_440:
        /* <DEDUP_REMOVED lines=9> */
.L_x_443:
[----:B------:R-:W-:Y:S05]  /*e7b0*/  BSYNC B1 ;  /* 0x0000000000017941 */ /* 0x000fea0003800000 */
.L_x_442:
        /* <DEDUP_REMOVED lines=12> */
.L_x_445:
[----:B------:R-:W-:Y:S05]  /*e880*/  BSYNC B1 ;  /* 0x0000000000017941 */ /* 0x000fea0003800000 */
.L_x_444:
        /* <DEDUP_REMOVED lines=12> */
.L_x_447:
[----:B------:R-:W-:Y:S05]  /*e950*/  BSYNC B1 ;  /* 0x0000000000017941 */ /* 0x000fea0003800000 */
.L_x_446:
        /* <DEDUP_REMOVED lines=9> */
.L_x_449:
[----:B------:R-:W-:Y:S05]  /*e9f0*/  BSYNC B1 ;  /* 0x0000000000017941 */ /* 0x000fea0003800000 */
.L_x_448:
        /* <DEDUP_REMOVED lines=9> */
.L_x_451:
[----:B------:R-:W-:Y:S05]  /*ea90*/  BSYNC B1 ;  /* 0x0000000000017941 */ /* 0x000fea0003800000 */
.L_x_450:
        /* <DEDUP_REMOVED lines=12> */
.L_x_453:
[----:B------:R-:W-:Y:S05]  /*eb60*/  BSYNC B1 ;  /* 0x0000000000017941 */ /* 0x000fea0003800000 */
.L_x_452:
        /* <DEDUP_REMOVED lines=12> */
.L_x_455:
[----:B------:R-:W-:Y:S05]  /*ec30*/  BSYNC B1 ;  /* 0x0000000000017941 */ /* 0x000fea0003800000 */
.L_x_454:
        /* <DEDUP_REMOVED lines=9> */
.L_x_457:
[----:B------:R-:W-:Y:S05]  /*ecd0*/  BSYNC B1 ;  /* 0x0000000000017941 */ /* 0x000fea0003800000 */
.L_x_456:
        /* <DEDUP_REMOVED lines=9> */
.L_x_459:
[----:B------:R-:W-:Y:S05]  /*ed70*/  BSYNC B1 ;  /* 0x0000000000017941 */ /* 0x000fea0003800000 */
.L_x_458:
        /* <DEDUP_REMOVED lines=12> */
.L_x_461:
[----:B------:R-:W-:Y:S05]  /*ee40*/  BSYNC B1 ;  /* 0x0000000000017941 */ /* 0x000fea0003800000 */
.L_x_460:
        /* <DEDUP_REMOVED lines=12> */
.L_x_463:
[----:B------:R-:W-:Y:S05]  /*ef10*/  BSYNC B1 ;  /* 0x0000000000017941 */ /* 0x000fea0003800000 */
.L_x_462:
        /* <DEDUP_REMOVED lines=9> */
.L_x_465:
[----:B------:R-:W-:Y:S05]  /*efb0*/  BSYNC B1 ;  /* 0x0000000000017941 */ /* 0x000fea0003800000 */
.L_x_464:
        /* <DEDUP_REMOVED lines=9> */
.L_x_467:
[----:B------:R-:W-:Y:S05]  /*f050*/  BSYNC B1 ;  /* 0x0000000000017941 */ /* 0x000fea0003800000 */
.L_x_466:
        /* <DEDUP_REMOVED lines=12> */
.L_x_469:
[----:B------:R-:W-:Y:S05]  /*f120*/  BSYNC B1 ;  /* 0x0000000000017941 */ /* 0x000fea0003800000 */
.L_x_468:
        /* <DEDUP_REMOVED lines=12> */
.L_x_471:
[----:B------:R-:W-:Y:S05]  /*f1f0*/  BSYNC B1 ;  /* 0x0000000000017941 */ /* 0x000fea0003800000 */
.L_x_470:
        /* <DEDUP_REMOVED lines=9> */
.L_x_473:
[----:B------:R-:W-:Y:S05]  /*f290*/  BSYNC B1 ;  /* 0x0000000000017941 */ /* 0x000fea0003800000 */
.L_x_472:
        /* <DEDUP_REMOVED lines=9> */
.L_x_475:
[----:B------:R-:W-:Y:S05]  /*f330*/  BSYNC B1 ;  /* 0x0000000000017941 */ /* 0x000fea0003800000 */
.L_x_474:
        /* <DEDUP_REMOVED lines=12> */
.L_x_477:
[----:B------:R-:W-:Y:S05]  /*f400*/  BSYNC B1 ;  /* 0x0000000000017941 */ /* 0x000fea0003800000 */
.L_x_476:
        /* <DEDUP_REMOVED lines=12> */
.L_x_479:
[----:B------:R-:W-:Y:S05]  /*f4d0*/  BSYNC B1 ;  /* 0x0000000000017941 */ /* 0x000fea0003800000 */
.L_x_478:
        /* <DEDUP_REMOVED lines=9> */
.L_x_481:
[----:B------:R-:W-:Y:S05]  /*f570*/  BSYNC B1 ;  /* 0x0000000000017941 */ /* 0x000fea0003800000 */
.L_x_480:
        /* <DEDUP_REMOVED lines=9> */
.L_x_483:
[----:B------:R-:W-:Y:S05]  /*f610*/  BSYNC B1 ;  /* 0x0000000000017941 */ /* 0x000fea0003800000 */
.L_x_482:
        /* <DEDUP_REMOVED lines=12> */
.L_x_485:
[----:B------:R-:W-:Y:S05]  /*f6e0*/  BSYNC B1 ;  /* 0x0000000000017941 */ /* 0x000fea0003800000 */
.L_x_484:
        /* <DEDUP_REMOVED lines=12> */
.L_x_487:
[----:B------:R-:W-:Y:S05]  /*f7b0*/  BSYNC B1 ;  /* 0x0000000000017941 */ /* 0x000fea0003800000 */
.L_x_486:
        /* <DEDUP_REMOVED lines=9> */
.L_x_489:
[----:B------:R-:W-:Y:S05]  /*f850*/  BSYNC B1 ;  /* 0x0000000000017941 */ /* 0x000fea0003800000 */
.L_x_488:
        /* <DEDUP_REMOVED lines=9> */
.L_x_491:
[----:B------:R-:W-:Y:S05]  /*f8f0*/  BSYNC B1 ;  /* 0x0000000000017941 */ /* 0x000fea0003800000 */
.L_x_490:
        /* <DEDUP_REMOVED lines=12> */
.L_x_493:
[----:B------:R-:W-:Y:S05]  /*f9c0*/  BSYNC B1 ;  /* 0x0000000000017941 */ /* 0x000fea0003800000 */
.L_x_492:
        /* <DEDUP_REMOVED lines=12> */
.L_x_495:
[----:B------:R-:W-:Y:S05]  /*fa90*/  BSYNC B1 ;  /* 0x0000000000017941 */ /* 0x000fea0003800000 */
.L_x_494:
        /* <DEDUP_REMOVED lines=9> */
.L_x_497:
[----:B------:R-:W-:Y:S05]  /*fb30*/  BSYNC B1 ;  /* 0x0000000000017941 */ /* 0x000fea0003800000 */
.L_x_496:
        /* <DEDUP_REMOVED lines=9> */
.L_x_499:
[----:B------:R-:W-:Y:S05]  /*fbd0*/  BSYNC B1 ;  /* 0x0000000000017941 */ /* 0x000fea0003800000 */
.L_x_498:
        /* <DEDUP_REMOVED lines=12> */
.L_x_501:
[----:B------:R-:W-:Y:S05]  /*fca0*/  BSYNC B1 ;  /* 0x0000000000017941 */ /* 0x000fea0003800000 */
.L_x_500:
        /* <DEDUP_REMOVED lines=12> */
.L_x_503:
[----:B------:R-:W-:Y:S05]  /*fd70*/  BSYNC B1 ;  /* 0x0000000000017941 */ /* 0x000fea0003800000 */
.L_x_502:
        /* <DEDUP_REMOVED lines=9> */
.L_x_505:
[----:B------:R-:W-:Y:S05]  /*fe10*/  BSYNC B1 ;  /* 0x0000000000017941 */ /* 0x000fea0003800000 */
.L_x_504:
        /* <DEDUP_REMOVED lines=9> */
.L_x_507:
[----:B------:R-:W-:Y:S05]  /*feb0*/  BSYNC B1 ;  /* 0x0000000000017941 */ /* 0x000fea0003800000 */
.L_x_506:
        /* <DEDUP_REMOVED lines=12> */
.L_x_509:
[----:B------:R-:W-:Y:S05]  /*ff80*/  BSYNC B1 ;  /* 0x0000000000017941 */ /* 0x000fea0003800000 */
.L_x_508:
        /* <DEDUP_REMOVED lines=12> */
.L_x_511:
[----:B------:R-:W-:Y:S05]  /*10050*/  BSYNC B1 ;  /* 0x0000000000017941 */ /* 0x000fea0003800000 */
.L_x_510:
        /* <DEDUP_REMOVED lines=9> */
.L_x_513:
[----:B------:R-:W-:Y:S05]  /*100f0*/  BSYNC B1 ;  /* 0x0000000000017941 */ /* 0x000fea0003800000 */
.L_x_512:
        /* <DEDUP_REMOVED lines=9> */
.L_x_515:
[----:B------:R-:W-:Y:S05]  /*10190*/  BSYNC B1 ;  /* 0x0000000000017941 */ /* 0x000fea0003800000 */
.L_x_514:
        /* <DEDUP_REMOVED lines=12> */
.L_x_517:
[----:B------:R-:W-:Y:S05]  /*10260*/  BSYNC B1 ;  /* 0x0000000000017941 */ /* 0x000fea0003800000 */
.L_x_516:
        /* <DEDUP_REMOVED lines=12> */
.L_x_519:
[----:B------:R-:W-:Y:S05]  /*10330*/  BSYNC B1 ;  /* 0x0000000000017941 */ /* 0x000fea0003800000 */
.L_x_518:
        /* <DEDUP_REMOVED lines=9> */
.L_x_521:
[----:B------:R-:W-:Y:S05]  /*103d0*/  BSYNC B1 ;  /* 0x0000000000017941 */ /* 0x000fea0003800000 */
.L_x_520:
        /* <DEDUP_REMOVED lines=9> */
.L_x_523:
[----:B------:R-:W-:Y:S05]  /*10470*/  BSYNC B1 ;  /* 0x0000000000017941 */ /* 0x000fea0003800000 */
.L_x_522:
        /* <DEDUP_REMOVED lines=12> */
.L_x_525:
[----:B------:R-:W-:Y:S05]  /*10540*/  BSYNC B1 ;  /* 0x0000000000017941 */ /* 0x000fea0003800000 */
.L_x_524:
        /* <DEDUP_REMOVED lines=12> */
.L_x_527:
[----:B------:R-:W-:Y:S05]  /*10610*/  BSYNC B1 ;  /* 0x0000000000017941 */ /* 0x000fea0003800000 */
.L_x_526:
        /* <DEDUP_REMOVED lines=9> */
.L_x_529:
[----:B------:R-:W-:Y:S05]  /*106b0*/  BSYNC B1 ;  /* 0x0000000000017941 */ /* 0x000fea0003800000 */
.L_x_528:
        /* <DEDUP_REMOVED lines=9> */
.L_x_531:
[----:B------:R-:W-:Y:S05]  /*10750*/  BSYNC B1 ;  /* 0x0000000000017941 */ /* 0x000fea0003800000 */
.L_x_530:
        /* <DEDUP_REMOVED lines=12> */
.L_x_533:
[----:B------:R-:W-:Y:S05]  /*10820*/  BSYNC B1 ;  /* 0x0000000000017941 */ /* 0x000fea0003800000 */
.L_x_532:
        /* <DEDUP_REMOVED lines=12> */
.L_x_535:
[----:B------:R-:W-:Y:S05]  /*108f0*/  BSYNC B1 ;  /* 0x0000000000017941 */ /* 0x000fea0003800000 */
.L_x_534:
        /* <DEDUP_REMOVED lines=9> */
.L_x_537:
[----:B------:R-:W-:Y:S05]  /*10990*/  BSYNC B1 ;  /* 0x0000000000017941 */ /* 0x000fea0003800000 */
.L_x_536:
        /* <DEDUP_REMOVED lines=9> */
.L_x_539:
[----:B------:R-:W-:Y:S05]  /*10a30*/  BSYNC B1 ;  /* 0x0000000000017941 */ /* 0x000fea0003800000 */
.L_x_538:
[----:B-----5:R-:W-:Y:S01]  /*10a40*/  HADD2.F32 R5, -RZ, R3.H0_H0 ;  /* 0x20000003ff057230 */ /* 0x020fe20000004100 */
[----:B------:R-:W-:Y:S01]  /*10a50*/  ISETP.GT.AND P1, PT, R0, 0xf9, P1 ;  /* 0x000000f90000780c */ /* 0x000fe20000f24270 */
[----:B0-----:R-:W-:Y:S01]  /*10a60*/  @P2 IMAD.MOV.U32 R4, RZ, RZ, R160 ;  /* 0x000000ffff042224 */ /* 0x001fe200078e00a0 */
[----:B------:R-:W-:Y:S02]  /*10a70*/  BSSY B1, `(.L_x_540) ;  /* 0x0000009000017945 */ /* 0x000fe40003800000 */
[----:B------:R-:W-:-:S04]  /*10a80*/  FMUL R5, R5, R16 ;  /* 0x0000001005057220 */ /* 0x000fc80000400000 */
[----:B------:R-:W-:-:S05]  /*10a90*/  FFMA R5, R150, R2, R5 ;  /* 0x0000000296057223 */ /* 0x000fca0000000005 */
[----:B------:R-:W-:-:S04]  /*10aa0*/  F2FP.F16.F32.PACK_AB R5, RZ, R5 ;  /* 0x00000005ff05723e */ /* 0x000fc800000000ff */
[----:B-1--4-:R-:W-:Y:S01]  /*10ab0*/  PRMT R6, R5, 0x7610, R6 ;  /* 0x0000761005067816 */ /* 0x012fe20000000006 */
[----:B------:R-:W-:-:S05]  /*10ac0*/  @P2 IMAD.MOV.U32 R5, RZ, RZ, R161 ;  /* 0x000000ffff052224 */ /* 0x000fca00078e00a1 */
[----:B------:R0:W-:Y:S01]  /*10ad0*/  @P2 STG.E.U16 desc[UR36][R4.64+0x1f0], R6 ;  /* 0x0001f00604002986 */ /* 0x0001e2000c101524 */
[----:B------:R-:W-:Y:S05]  /*10ae0*/  @!P1 BRA `(.L_x_541) ;  /* 0x0000000000049947 */ /* 0x000fea0003800000 */
[----:B------:R1:W5:Y:S02]  /*10af0*/  LDG.E.LTC128B.U16 R3, desc[UR36][R12.64+0x1f2] ;  /* 0x0001f2240c037981 */ /* 0x000364000c1e1520 */
.L_x_541:
[----:B------:R-:W-:Y:S05]  /*10b00*/  BSYNC B1 ;  /* 0x0000000000017941 */ /* 0x000fea0003800000 */
.L_x_540:
[----:B------:R-:W-:Y:S05]  /*10b10*/  @!P1 BRA `(.L_x_542) ;  /* 0x0000005400c09947 */ /* 0x000fea0003800000 */
[----:B-----5:R-:W-:-:S05]  /*10b20*/  HADD2.F32 R3, -RZ, R3.H0_H0 ;  /* 0x20000003ff037230 */ /* 0x020fca0000004100 */
[----:B------:R-:W-:-:S04]  /*10b30*/  FMUL R0, R3, R16 ;  /* 0x0000001003007220 */ /* 0x000fc80000400000 */
[----:B------:R-:W-:-:S05]  /*10b40*/  FFMA R0, R151, R2, R0 ;  /* 0x0000000297007223 */ /* 0x000fca0000000000 */
[----:B------:R-:W-:-:S05]  /*10b50*/  F2FP.F16.F32.PACK_AB R0, RZ, R0 ;  /* 0x00000000ff00723e */ /* 0x000fca00000000ff */
[----:B------:R4:W-:Y:S01]  /*10b60*/  STG.E.U16 desc[UR36][R160.64+0x1f2], R0 ;  /* 0x0001f200a0007986 */ /* 0x0009e2000c101524 */
[----:B------:R-:W-:Y:S05]  /*10b70*/  BRA `(.L_x_542) ;  /* 0x0000005400a87947 */ /* 0x000fea0003800000 */
.L_x_35:
[----:B------:R-:W2:Y:S01]  /*10b80*/  LDL.LU R3, [R1] ;  /* 0x0000000001037983 */ /* 0x000ea20000300800 */
[----:B------:R-:W-:-:S03]  /*10b90*/  ULDC.64 UR4, c[0x0][0x5c0] ;  /* 0x0001700000047ab9 */ /* 0x000fc60000000a00 */
[----:B------:R-:W3:Y:S04]  /*10ba0*/  LDL.LU R9, [R1+0x5c] ;  /* 0x00005c0001097983 */ /* 0x000ee80000300800 */
[----:B------:R-:W4:Y:S04]  /*10bb0*/  LDL.LU R12, [R1+0x98] ;  /* 0x00009800010c7983 */ /* 0x000f280000300800 */
[----:B------:R-:W5:Y:S04]  /*10bc0*/  LDL.LU R235, [R1+0x9c] ;  /* 0x00009c0001eb7983 */ /* 0x000f680000300800 */
        /* <DEDUP_REMOVED lines=75> */
[----:B------:R-:W5:Y:S01]  /*11080*/  LDL.LU R159, [R1+0x1cc] ;  /* 0x0001cc00019f7983 */ /* 0x000f620000300800 */
[----:B--2---:R-:W-:-:S03]  /*11090*/  FMUL R3, R3, R2 ;  /* 0x0000000203037220 */ /* 0x004fc60000400000 */
[----:B------:R-:W2:Y:S01]  /*110a0*/  LDL.LU R158, [R1+0x1d0] ;  /* 0x0001d000019e7983 */ /* 0x000ea20000300800 */
[----:B------:R-:W-:-:S03]  /*110b0*/  LEA R4, P0, R6, UR4, 0x1 ;  /* 0x0000000406047c11 */ /* 0x000fc6000f8008ff */
[----:B------:R-:W2:Y:S04]  /*110c0*/  LDL.LU R157, [R1+0x1d4] ;  /* 0x0001d400019d7983 */ /* 0x000ea80000300800 */
[----:B------:R-:W2:Y:S04]  /*110d0*/  LDL.LU R156, [R1+0x1d8] ;  /* 0x0001d800019c7983 */ /* 0x000ea80000300800 */
[----:B------:R-:W2:Y:S04]  /*110e0*/  LDL.LU R155, [R1+0x1dc] ;  /* 0x0001dc00019b7983 */ /* 0x000ea80000300800 */
[----:B------:R-:W2:Y:S01]  /*110f0*/  LDL.LU R154, [R1+0x1e0] ;  /* 0x0001e000019a7983 */ /* 0x000ea20000300800 */
[----:B------:R-:W-:-:S03]  /*11100*/  LEA.HI.X R5, R6, UR5, R10, 0x1, P0 ;  /* 0x0000000506057c11 */ /* 0x000fc600080f0c0a */
[----:B------:R-:W2:Y:S01]  /*11110*/  LDL.LU R23, [R1+0x1e4] ;  /* 0x0001e40001177983 */ /* 0x000ea20000300800 */
[----:B------:R-:W-:-:S03]  /*11120*/  F2FP.F16.F32.PACK_AB R3, RZ, R3 ;  /* 0x00000003ff03723e */ /* 0x000fc600000000ff */
[----:B------:R-:W2:Y:S04]  /*11130*/  LDL.LU R22, [R1+0x1e8] ;  /* 0x0001e80001167983 */ /* 0x000ea80000300800 */
[----:B------:R-:W2:Y:S04]  /*11140*/  LDL.LU R21, [R1+0x1ec] ;  /* 0x0001ec0001157983 */ /* 0x000ea80000300800 */
[----:B------:R-:W2:Y:S04]  /*11150*/  LDL.LU R20, [R1+0x1f0] ;  /* 0x0001f00001147983 */ /* 0x000ea80000300800 */
[----:B------:R-:W2:Y:S04]  /*11160*/  LDL.LU R19, [R1+0x1f4] ;  /* 0x0001f40001137983 */ /* 0x000ea80000300800 */
[----:B------:R-:W2:Y:S04]  /*11170*/  LDL.LU R18, [R1+0x1f8] ;  /* 0x0001f80001127983 */ /* 0x000ea80000300800 */
[----:B------:R-:W2:Y:S04]  /*11180*/  LDL.LU R15, [R1+0x1fc] ;  /* 0x0001fc00010f7983 */ /* 0x000ea80000300800 */
[----:B------:R-:W3:Y:S04]  /*11190*/  LDL.LU R7, [R1+0x8] ;  /* 0x0000080001077983 */ /* 0x000ee80000300800 */
[----:B------:R-:W4:Y:S04]  /*111a0*/  LDL.LU R6, [R1+0xc] ;  /* 0x00000c0001067983 */ /* 0x000f280000300800 */
[----:B------:R0:W-:Y:S04]  /*111b0*/  @P1 STG.E.U16 desc[UR36][R4.64], R3 ;  /* 0x0000000304001986 */ /* 0x0001e8000c101524 */
[----:B0-----:R-:W5:Y:S01]  /*111c0*/  LDL.LU R3, [R1+0x4] ;  /* 0x0000040001037983 */ /* 0x001f620000300800 */
[----:B------:R-:W-:Y:S01]  /*111d0*/  ISETP.GT.AND P0, PT, R0, 0x1, P3 ;  /* 0x000000010000780c */ /* 0x000fe20001f04270 */
[----:B------:R-:W-:Y:S01]  /*111e0*/  USHF.L.U32 UR5, UR8, 0x4, URZ ;  /* 0x0000000408057899 */ /* 0x000fe2000800063f */
[----:B------:R-:W-:Y:S01]  /*111f0*/  ISETP.GT.AND P2, PT, R153, 0x8, PT ;  /* 0x000000089900780c */ /* 0x000fe20003f44270 */
[----:B------:R-:W-:Y:S01]  /*11200*/  USHF.L.U64.HI UR4, UR8, 0x4, UR9 ;  /* 0x0000000408047899 */ /* 0x000fe20008010209 */
[----:B---3--:R-:W-:-:S05]  /*11210*/  FMUL R7, R7, R2 ;  /* 0x0000000207077220 */ /* 0x008fca0000400000 */
[----:B------:R-:W-:-:S04]  /*11220*/  F2FP.F16.F32.PACK_AB R7, RZ, R7 ;  /* 0x00000007ff07723e */ /* 0x000fc800000000ff */
[----:B------:R-:W-:Y:S01]  /*11230*/  PRMT R8, R7, 0x7610, R8 ;  /* 0x0000761007087816 */ /* 0x000fe20000000008 */
[----:B-----5:R-:W-:-:S05]  /*11240*/  FMUL R3, R3, R2 ;  /* 0x0000000203037220 */ /* 0x020fca0000400000 */
[----:B------:R-:W-:-:S05]  /*11250*/  F2FP.F16.F32.PACK_AB R3, RZ, R3 ;  /* 0x00000003ff03723e */ /* 0x000fca00000000ff */
[----:B------:R4:W-:Y:S01]  /*11260*/  @P0 STG.E.U16 desc[UR36][R4.64+0x2], R3 ;  /* 0x0000020304000986 */ /* 0x0009e2000c101524 */
[----:B------:R-:W-:Y:S01]  /*11270*/  ISETP.GT.AND P0, PT, R0, RZ, P2 ;  /* 0x000000ff0000720c */ /* 0x000fe20001704270 */
[----:B----4-:R-:W-:Y:S01]  /*11280*/  FMUL R3, R6, R2 ;  /* 0x0000000206037220 */ /* 0x010fe20000400000 */
[----:B------:R-:W-:-:S04]  /*11290*/  IADD3 R6, P1, R4, UR5, RZ ;  /* 0x0000000504067c10 */ /* 0x000fc8000ff3e0ff */
[----:B------:R-:W-:Y:S02]  /*112a0*/  IADD3.X R7, R5, UR4, RZ, P1, !PT ;  /* 0x0000000405077c10 */ /* 0x000fe40008ffe4ff */
[----:B------:R-:W-:-:S05]  /*112b0*/  F2FP.F16.F32.PACK_AB R3, RZ, R3 ;  /* 0x00000003ff03723e */ /* 0x000fca00000000ff */
[----:B------:R0:W-:Y:S01]  /*112c0*/  @P0 STG.E.U16 desc[UR36][R6.64], R8 ;  /* 0x0000000806000986 */ /* 0x0001e2000c101524 */
[----:B------:R-:W-:-:S03]  /*112d0*/  ISETP.GT.AND P0, PT, R0, 0x1, P2 ;  /* 0x000000010000780c */ /* 0x000fc60001704270 */
[----:B0-----:R-:W3:Y:S10]  /*112e0*/  LDL.LU R8, [R1+0x54] ;  /* 0x0000540001087983 */ /* 0x001ef40000300800 */
[----:B------:R0:W-:Y:S04]  /*112f0*/  @P0 STG.E.U16 desc[UR36][R6.64+0x2], R3 ;  /* 0x0000020306000986 */ /* 0x0001e8000c101524 */
[----:B0-----:R-:W4:Y:S01]  /*11300*/  LDL.LU R3, [R1+0x10] ;  /* 0x0000100001037983 */ /* 0x001f220000300800 */
[----:B------:R-:W-:Y:S01]  /*11310*/  ISETP.GT.AND P0, PT, R0, 0x8, P3 ;  /* 0x000000080000780c */ /* 0x000fe20001f04270 */
[----:B----4-:R-:W-:-:S05]  /*11320*/  FMUL R3, R3, R2 ;  /* 0x0000000203037220 */ /* 0x010fca0000400000 */
[----:B------:R-:W-:-:S07]  /*11330*/  F2FP.F16.F32.PACK_AB R3, RZ, R3 ;  /* 0x00000003ff03723e */ /* 0x000fce00000000ff */
        /* <DEDUP_REMOVED lines=78> */
[----:B---3--:R-:W-:-:S05]  /*11820*/  FMUL R8, R8, R2 ;  /* 0x0000000208087220 */ /* 0x008fca0000400000 */
[----:B------:R-:W-:-:S04]  /*11830*/  F2FP.F16.F32.PACK_AB R8, RZ, R8 ;  /* 0x00000008ff08723e */ /* 0x000fc800000000ff */
[----:B------:R-:W-:Y:S01]  /*11840*/  PRMT R10, R8, 0x7610, R10 ;  /* 0x00007610080a7816 */ /* 0x000fe2000000000a */
[----:B----4-:R-:W-:-:S05]  /*11850*/  FMUL R3, R3, R2 ;  /* 0x0000000203037220 */ /* 0x010fca0000400000 */
[----:B------:R-:W-:-:S05]  /*11860*/  F2FP.F16.F32.PACK_AB R3, RZ, R3 ;  /* 0x00000003ff03723e */ /* 0x000fca00000000ff */
[----:B------:R0:W-:Y:S04]  /*11870*/  @P0 STG.E.U16 desc[UR36][R4.64+0x50], R3 ;  /* 0x0000500304000986 */ /* 0x0001e8000c101524 */
[----:B0-----:R-:W3:Y:S01]  /*11880*/  LDL.LU R3, [R1+0x58] ;  /* 0x0000580001037983 */ /* 0x001ee20000300800 */
[C---:B------:R-:W-:Y:S01]  /*11890*/  ISETP.GT.AND P5, PT, R0.reuse, 0x29, P3 ;  /* 0x000000290000780c */ /* 0x040fe20001fa4270 */
[----:B------:R-:W-:Y:S01]  /*118a0*/  FMUL R9, R9, R2 ;  /* 0x0000000209097220 */ /* 0x000fe20000400000 */
[C---:B------:R-:W-:Y:S01]  /*118b0*/  ISETP.GT.AND P0, PT, R0.reuse, 0x28, P2 ;  /* 0x000000280000780c */ /* 0x040fe20001704270 */
[----:B------:R-:W4:Y:S01]  /*118c0*/  LDL.LU R8, [R1+0x60] ;  /* 0x0000600001087983 */ /* 0x000f220000300800 */
[C---:B------:R-:W-:Y:S02]  /*118d0*/  ISETP.GT.AND P4, PT, R0.reuse, 0x29, P2 ;  /* 0x000000290000780c */ /* 0x040fe40001784270 */
[----:B------:R-:W-:-:S02]  /*118e0*/  ISETP.GT.AND P1, PT, R0, 0x30, P3 ;  /* 0x000000300000780c */ /* 0x000fc40001f24270 */
[----:B------:R-:W-:Y:S01]  /*118f0*/  F2FP.F16.F32.PACK_AB R9, RZ, R9 ;  /* 0x00000009ff09723e */ /* 0x000fe200000000ff */
[-C--:B---3--:R-:W-:Y:S01]  /*11900*/  FMUL R3, R3, R2.reuse ;  /* 0x0000000203037220 */ /* 0x088fe20000400000 */
[----:B----4-:R-:W-:-:S04]  /*11910*/  FMUL R8, R8, R2 ;  /* 0x0000000208087220 */ /* 0x010fc80000400000 */
[----:B------:R-:W-:-:S04]  /*11920*/  F2FP.F16.F32.PACK_AB R3, RZ, R3 ;  /* 0x00000003ff03723e */ /* 0x000fc800000000ff */
[----:B------:R-:W-:Y:S02]  /*11930*/  PRMT R11, R3, 0x7610, R11 ;  /* 0x00007610030b7816 */ /* 0x000fe4000000000b */
[----:B------:R-:W-:Y:S02]  /*11940*/  F2FP.F16.F32.PACK_AB R3, RZ, R8 ;  /* 0x00000008ff03723e */ /* 0x000fe400000000ff */
[----:B------:R-:W3:Y:S04]  /*11950*/  LDL.LU R8, [R1+0x64] ;  /* 0x0000640001087983 */ /* 0x000ee80000300800 */
[----:B------:R0:W-:Y:S04]  /*11960*/  @P5 STG.E.U16 desc[UR36][R4.64+0x52], R10 ;  /* 0x0000520a04005986 */ /* 0x0001e8000c101524 */
[----:B------:R-:W-:Y:S04]  /*11970*/  @P0 STG.E.U16 desc[UR36][R6.64+0x50], R11 ;  /* 0x0000500b06000986 */ /* 0x000fe8000c101524 */
[----:B------:R1:W-:Y:S01]  /*11980*/  @P4 STG.E.U16 desc[UR36][R6.64+0x52], R9 ;  /* 0x0000520906004986 */ /* 0x0003e2000c101524 */
[----:B0-----:R-:W-:-:S03]  /*11990*/  PRMT R10, R3, 0x7610, R10 ;  /* 0x00007610030a7816 */ /* 0x001fc6000000000a */
[----:B------:R-:W4:Y:S04]  /*119a0*/  LDL.LU R3, [R1+0x68] ;  /* 0x0000680001037983 */ /* 0x000f280000300800 */
[----:B------:R0:W-:Y:S04]  /*119b0*/  @P1 STG.E.U16 desc[UR36][R4.64+0x60], R10 ;  /* 0x0000600a04001986 */ /* 0x0001e8000c101524 */
[----:B-1----:R-:W5:Y:S01]  /*119c0*/  LDL.LU R9, [R1+0x6c] ;  /* 0x00006c0001097983 */ /* 0x002f620000300800 */
[----:B---3--:R-:W-:-:S05]  /*119d0*/  FMUL R8, R8, R2 ;  /* 0x0000000208087220 */ /* 0x008fca0000400000 */
[----:B------:R-:W-:-:S04]  /*119e0*/  F2FP.F16.F32.PACK_AB R8, RZ, R8 ;  /* 0x00000008ff08723e */ /* 0x000fc800000000ff */
[----:B0-----:R-:W-:Y:S02]  /*119f0*/  PRMT R10, R8, 0x7610, R10 ;  /* 0x00007610080a7816 */ /* 0x001fe4000000000a */
[----:B------:R-:W3:Y:S01]  /*11a00*/  LDL.LU R8, [R1+0x70] ;  /* 0x0000700001087983 */ /* 0x000ee20000300800 */
[----:B----4-:R-:W-:-:S05]  /*11a10*/  FMUL R3, R3, R2 ;  /* 0x0000000203037220 */ /* 0x010fca0000400000 */
[----:B------:R-:W-:-:S04]  /*11a20*/  F2FP.F16.F32.PACK_AB R3, RZ, R3 ;  /* 0x00000003ff03723e */ /* 0x000fc800000000ff */
[----:B------:R-:W-:Y:S01]  /*11a30*/  PRMT R11, R3, 0x7610, R11 ;  /* 0x00007610030b7816 */ /* 0x000fe2000000000b */
[----:B---3--:R-:W-:-:S05]  /*11a40*/  FMUL R8, R8, R2 ;  /* 0x0000000208087220 */ /* 0x008fca0000400000 */
[----:B------:R-:W-:Y:S02]  /*11a50*/  F2FP.F16.F32.PACK_AB R3, RZ, R8 ;  /* 0x00000008ff03723e */ /* 0x000fe400000000ff */
[----:B------:R-:W3:Y:S01]  /*11a60*/  LDL.LU R8, [R1+0x74] ;  /* 0x0000740001087983 */ /* 0x000ee20000300800 */
[C---:B------:R-:W-:Y:S02]  /*11a70*/  ISETP.GT.AND P0, PT, R0.reuse, 0x31, P3 ;  /* 0x000000310000780c */ /* 0x040fe40001f04270 */
[C---:B------:R-:W-:Y:S02]  /*11a80*/  ISETP.GT.AND P4, PT, R0.reuse, 0x30, P2 ;  /* 0x000000300000780c */ /* 0x040fe40001784270 */
[C---:B------:R-:W-:Y:S02]  /*11a90*/  ISETP.GT.AND P5, PT, R0.reuse, 0x31, P2 ;  /* 0x000000310000780c */ /* 0x040fe400017a4270 */
[----:B------:R-:W-:Y:S01]  /*11aa0*/  ISETP.GT.AND P1, PT, R0, 0x38, P3 ;  /* 0x000000380000780c */ /* 0x000fe20001f24270 */
[----:B-----5:R-:W-:-:S05]  /*11ab0*/  FMUL R9, R9, R2 ;  /* 0x0000000209097220 */ /* 0x020fca0000400000 */
[----:B------:R-:W-:Y:S01]  /*11ac0*/  F2FP.F16.F32.PACK_AB R9, RZ, R9 ;  /* 0x00000009ff09723e */ /* 0x000fe200000000ff */
        /* <DEDUP_REMOVED lines=11> */
[C---:B------:R-:W-:Y:S02]  /*11b80*/  ISETP.GT.AND P0, PT, R0.reuse, 0x39, P3 ;  /* 0x000000390000780c */ /* 0x040fe40001f04270 */
[----:B------:R-:W-:Y:S01]  /*11b90*/  ISETP.GT.AND P4, PT, R0, 0x38, P2 ;  /* 0x000000380000780c */ /* 0x000fe20001784270 */
[----:B----4-:R-:W-:-:S05]  /*11ba0*/  FMUL R3, R3, R2 ;  /* 0x0000000203037220 */ /* 0x010fca0000400000 */
[----:B------:R-:W-:-:S04]  /*11bb0*/  F2FP.F16.F32.PACK_AB R3, RZ, R3 ;  /* 0x00000003ff03723e */ /* 0x000fc800000000ff */
[----:B------:R-:W-:Y:S01]  /*11bc0*/  PRMT R11, R3, 0x7610, R11 ;  /* 0x00007610030b7816 */ /* 0x000fe2000000000b */
[----:B------:R0:W-:Y:S04]  /*11bd0*/  @P0 STG.E.U16 desc[UR36][R4.64+0x72], R10 ;  /* 0x0000720a04000986 */ /* 0x0001e8000c101524 */
[----:B------:R1:W-:Y:S01]  /*11be0*/  @P4 STG.E.U16 desc[UR36][R6.64+0x70], R11 ;  /* 0x0000700b06004986 */ /* 0x0003e2000c101524 */
[----:B---3--:R-:W-:-:S05]  /*11bf0*/  FMUL R8, R8, R2 ;  /* 0x0000000208087220 */ /* 0x008fca0000400000 */
[----:B------:R-:W-:Y:S02]  /*11c00*/  F2FP.F16.F32.PACK_AB R3, RZ, R8 ;  /* 0x00000008ff03723e */ /* 0x000fe400000000ff */
[----:B------:R-:W3:Y:S02]  /*11c10*/  LDL.LU R8, [R1+0x88] ;  /* 0x0000880001087983 */ /* 0x000ee40000300800 */
[----:B0-----:R-:W-:Y:S02]  /*11c20*/  PRMT R10, R3, 0x7610, R10 ;  /* 0x00007610030a7816 */ /* 0x001fe4000000000a */
[----:B-1----:R-:W4:Y:S04]  /*11c30*/  LDL.LU R11, [R1+0x94] ;  /* 0x00009400010b7983 */ /* 0x002f280000300800 */
[----:B------:R-:W2:Y:S01]  /*11c40*/  LDL.LU R3, [R1+0x84] ;  /* 0x0000840001037983 */ /* 0x000ea20000300800 */
[----:B------:R-:W-:-:S02]  /*11c50*/  ISETP.GT.AND P5, PT, R0, 0x39, P2 ;  /* 0x000000390000780c */ /* 0x000fc400017a4270 */
[----:B------:R-:W-:Y:S01]  /*11c60*/  ISETP.GT.AND P1, PT, R0, 0x40, P3 ;  /* 0x000000400000780c */ /* 0x000fe20001f24270 */
[----:B-----5:R-:W-:-:S05]  /*11c70*/  FMUL R9, R9, R2 ;  /* 0x0000000209097220 */ /* 0x020fca0000400000 */
[----:B------:R-:W-:-:S05]  /*11c80*/  F2FP.F16.F32.PACK_AB R9, RZ, R9 ;  /* 0x00000009ff09723e */ /* 0x000fca00000000ff */
[----:B------:R0:W-:Y:S04]  /*11c90*/  @P5 STG.E.U16 desc[UR36][R6.64+0x72], R9 ;  /* 0x0000720906005986 */ /* 0x0001e8000c101524 */
[----:B------:R1:W-:Y:S04]  /*11ca0*/  @P1 STG.E.U16 desc[UR36][R4.64+0x80], R10 ;  /* 0x0000800a04001986 */ /* 0x0003e8000c101524 */
[----:B0-----:R-:W5:Y:S01]  /*11cb0*/  LDL.LU R9, [R1+0x8c] ;  /* 0x00008c0001097983 */ /* 0x001f620000300800 */
[-C--:B---3--:R-:W-:Y:S01]  /*11cc0*/  FMUL R8, R8, R2.reuse ;  /* 0x0000000208087220 */ /* 0x088fe20000400000 */
[----:B--2---:R-:W-:-:S05]  /*11cd0*/  FMUL R3, R3, R2 ;  /* 0x0000000203037220 */ /* 0x004fca0000400000 */
[----:B-1----:R-:W-:Y:S02]  /*11ce0*/  F2FP.F16.F32.PACK_AB R10, RZ, R3 ;  /* 0x00000003ff0a723e */ /* 0x002fe400000000ff */
[----:B------:R-:W-:Y:S02]  /*11cf0*/  F2FP.F16.F32.PACK_AB R3, RZ, R8 ;  /* 0x00000008ff03723e */ /* 0x000fe400000000ff */
[----:B------:R-:W-:Y:S02]  /*11d00*/  PRMT R8, R10, 0x7610, R8 ;  /* 0x000076100a087816 */ /* 0x000fe40000000008 */
[----:B------:R-:W2:Y:S01]  /*11d10*/  LDL.LU R10, [R1+0x90] ;  /* 0x00009000010a7983 */ /* 0x000ea20000300800 */
[C---:B------:R-:W-:Y:S02]  /*11d20*/  ISETP.GT.AND P0, PT, R0.reuse, 0x41, P3 ;  /* 0x000000410000780c */ /* 0x040fe40001f04270 */
[C---:B------:R-:W-:Y:S02]  /*11d30*/  ISETP.GT.AND P4, PT, R0.reuse, 0x40, P2 ;  /* 0x000000400000780c */ /* 0x040fe40001784270 */
[----:B------:R-:W-:Y:S01]  /*11d40*/  ISETP.GT.AND P5, PT, R0, 0x41, P2 ;  /* 0x000000410000780c */ /* 0x000fe200017a4270 */
[----:B------:R-:W-:Y:S01]  /*11d50*/  FMUL R12, R12, R2 ;  /* 0x000000020c0c7220 */ /* 0x000fe20000400000 */
[----:B------:R-:W-:-:S07]  /*11d60*/  ISETP.GT.AND P1, PT, R0, 0x48, P3 ;  /* 0x000000480000780c */ /* 0x000fce0001f24270 */
[----:B------:R0:W-:Y:S01]  /*11d70*/  @P0 STG.E.U16 desc[UR36][R4.64+0x82], R8 ;  /* 0x0000820804000986 */ /* 0x0001e2000c101524 */
[----:B-----5:R-:W-:Y:S01]  /*11d80*/  FMUL R9, R9, R2 ;  /* 0x0000000209097220 */ /* 0x020fe20000400000 */
[----:B------:R-:W-:Y:S02]  /*11d90*/  F2FP.F16.F32.PACK_AB R12, RZ, R12 ;  /* 0x0000000cff0c723e */ /* 0x000fe400000000ff */
[----:B------:R1:W-:Y:S01]  /*11da0*/  @P4 STG.E.U16 desc[UR36][R6.64+0x80], R3 ;  /* 0x0000800306004986 */ /* 0x0003e2000c101524 */
[----:B------:R-:W-:Y:S02]  /*11db0*/  ISETP.GT.AND P0, PT, R0, 0x49, P3 ;  /* 0x000000490000780c */ /* 0x000fe40001f04270 */
[----:B------:R-:W-:Y:S01]  /*11dc0*/  F2FP.F16.F32.PACK_AB R9, RZ, R9 ;  /* 0x00000009ff09723e */ /* 0x000fe200000000ff */
[-C--:B0-----:R-:W-:Y:S01]  /*11dd0*/  FMUL R8, R235, R2.reuse ;  /* 0x00000002eb087220 */ /* 0x081fe20000400000 */
[----:B----4-:R-:W-:-:S04]  /*11de0*/  FMUL R11, R11, R2 ;  /* 0x000000020b0b7220 */ /* 0x010fc80000400000 */
[----:B-1----:R-:W-:Y:S02]  /*11df0*/  F2FP.F16.F32.PACK_AB R3, RZ, R8 ;  /* 0x00000008ff03723e */ /* 0x002fe400000000ff */
[----:B------:R-:W-:Y:S01]  /*11e00*/  PRMT R8, R12, 0x7610, R8 ;  /* 0x000076100c087816 */ /* 0x000fe20000000008 */
[----:B------:R0:W-:Y:S01]  /*11e10*/  @P5 STG.E.U16 desc[UR36][R6.64+0x82], R9 ;  /* 0x0000820906005986 */ /* 0x0001e2000c101524 */
[----:B------:R-:W-:Y:S01]  /*11e20*/  PRMT R12, R3, 0x7610, R12 ;  /* 0x00007610030c7816 */ /* 0x000fe2000000000c */
[----:B------:R-:W-:Y:S01]  /*11e30*/  FMUL R3, R233, R2 ;  /* 0x00000002e9037220 */ /* 0x000fe20000400000 */
[C---:B------:R-:W-:Y:S02]  /*11e40*/  ISETP.GT.AND P4, PT, R0.reuse, 0x48, P2 ;  /* 0x000000480000780c */ /* 0x040fe40001784270 */
[----:B------:R-:W-:Y:S02]  /*11e50*/  ISETP.GT.AND P5, PT, R0, 0x49, P2 ;  /* 0x000000490000780c */ /* 0x000fe400017a4270 */
[----:B------:R-:W-:-:S02]  /*11e60*/  F2FP.F16.F32.PACK_AB R11, RZ, R11 ;  /* 0x0000000bff0b723e */ /* 0x000fc400000000ff */
[----:B------:R-:W-:Y:S01]  /*11e70*/  F2FP.F16.F32.PACK_AB R3, RZ, R3 ;  /* 0x00000003ff03723e */ /* 0x000fe200000000ff */
[----:B0-----:R-:W-:-:S05]  /*11e80*/  FMUL R9, R234, R2 ;  /* 0x00000002ea097220 */ /* 0x001fca0000400000 */
[----:B------:R-:W-:-:S04]  /*11e90*/  F2FP.F16.F32.PACK_AB R9, RZ, R9 ;  /* 0x00000009ff09723e */ /* 0x000fc800000000ff */
[----:B------:R-:W-:Y:S01]  /*11ea0*/  PRMT R13, R9, 0x7610, R13 ;  /* 0x00007610090d7816 */ /* 0x000fe2000000000d */
[----:B------:R-:W-:-:S05]  /*11eb0*/  FMUL R9, R232, R2 ;  /* 0x00000002e8097220 */ /* 0x000fca0000400000 */
[----:B------:R-:W-:Y:S01]  /*11ec0*/  F2FP.F16.F32.PACK_AB R9, RZ, R9 ;  /* 0x00000009ff09723e */ /* 0x000fe200000000ff */
[----:B--2---:R-:W-:-:S05]  /*11ed0*/  FMUL R10, R10, R2 ;  /* 0x000000020a0a7220 */ /* 0x004fca0000400000 */
[----:B------:R-:W-:-:S05]  /*11ee0*/  F2FP.F16.F32.PACK_AB R10, RZ, R10 ;  /* 0x0000000aff0a723e */ /* 0x000fca00000000ff */
[----:B------:R-:W-:Y:S01]  /*11ef0*/  @P1 STG.E.U16 desc[UR36][R4.64+0x90], R10 ;  /* 0x0000900a04001986 */ /* 0x000fe2000c101524 */
[----:B------:R-:W-:-:S03]  /*11f00*/  ISETP.GT.AND P1, PT, R0, 0x50, P3 ;  /* 0x000000500000780c */ /* 0x000fc60001f24270 */
[----:B------:R0:W-:Y:S01]  /*11f10*/  @P0 STG.E.U16 desc[UR36][R4.64+0x92], R11 ;  /* 0x0000920b04000986 */ /* 0x0001e2000c101524 */
[----:B------:R-:W-:-:S03]  /*11f20*/  ISETP.GT.AND P0, PT, R0, 0x51, P3 ;  /* 0x000000510000780c */ /* 0x000fc60001f04270 */
[----:B------:R-:W-:Y:S01]  /*11f30*/  @P4 STG.E.U16 desc[UR36][R6.64+0x90], R8 ;  /* 0x0000900806004986 */ /* 0x000fe2000c101524 */
[----:B------:R-:W-:Y:S02]  /*11f40*/  ISETP.GT.AND P4, PT, R0, 0x50, P2 ;  /* 0x000000500000780c */ /* 0x000fe40001784270 */
[----:B0-----:R-:W-:Y:S01]  /*11f50*/  PRMT R11, R3, 0x7610, R11 ;  /* 0x00007610030b7816 */ /* 0x001fe2000000000b */
[----:B------:R-:W-:Y:S01]  /*11f60*/  FMUL R3, R230, R2 ;  /* 0x00000002e6037220 */ /* 0x000fe20000400000 */
[----:B------:R0:W-:Y:S01]  /*11f70*/  @P5 STG.E.U16 desc[UR36][R6.64+0x92], R12 ;  /* 0x0000920c06005986 */ /* 0x0001e2000c101524 */
[----:B------:R-:W-:-:S03]  /*11f80*/  ISETP.GT.AND P5, PT, R0, 0x51, P2 ;  /* 0x000000510000780c */ /* 0x000fc600017a4270 */
[----:B------:R-:W-:Y:S01]  /*11f90*/  F2FP.F16.F32.PACK_AB R3, RZ, R3 ;  /* 0x00000003ff03723e */ /* 0x000fe200000000ff */
[----:B------:R1:W-:Y:S01]  /*11fa0*/  @P1 STG.E.U16 desc[UR36][R4.64+0xa0], R13 ;  /* 0x0000a00d04001986 */ /* 0x0003e2000c101524 */
[----:B------:R-:W-:Y:S01]  /*11fb0*/  FMUL R10, R231, R2 ;  /* 0x00000002e70a7220 */ /* 0x000fe20000400000 */
[----:B------:R-:W-:-:S04]  /*11fc0*/  ISETP.GT.AND P1, PT, R0, 0x58, P3 ;  /* 0x000000580000780c */ /* 0x000fc80001f24270 */
[----:B------:R-:W-:Y:S02]  /*11fd0*/  F2FP.F16.F32.PACK_AB R10, RZ, R10 ;  /* 0x0000000aff0a723e */ /* 0x000fe400000000ff */
[----:B0-----:R-:W-:Y:S02]  /*11fe0*/  PRMT R12, R9, 0x7610, R12 ;  /* 0x00007610090c7816 */ /* 0x001fe4000000000c */
[----:B-1----:R-:W-:Y:S01]  /*11ff0*/  PRMT R13, R3, 0x7610, R13 ;  /* 0x00007610030d7816 */ /* 0x002fe2000000000d */
[----:B------:R-:W-:Y:S01]  /*12000*/  FMUL R3, R229, R2 ;  /* 0x00000002e5037220 */ /* 0x000fe20000400000 */
[----:B------:R-:W-:Y:S04]  /*12010*/  @P0 STG.E.U16 desc[UR36][R4.64+0xa2], R11 ;  /* 0x0000a20b04000986 */ /* 0x000fe8000c101524 */
[----:B------:R-:W-:Y:S01]  /*12020*/  F2FP.F16.F32.PACK_AB R3, RZ, R3 ;  /* 0x00000003ff03723e */ /* 0x000fe200000000ff */
[----:B------:R-:W-:Y:S04]  /*12030*/  @P4 STG.E.U16 desc[UR36][R6.64+0xa0], R12 ;  /* 0x0000a00c06004986 */ /* 0x000fe8000c101524 */
[----:B------:R0:W-:Y:S01]  /*12040*/  @P5 STG.E.U16 desc[UR36][R6.64+0xa2], R10 ;  /* 0x0000a20a06005986 */ /* 0x0001e2000c101524 */
[----:B------:R-:W-:-:S02]  /*12050*/  ISETP.GT.AND P0, PT, R0, 0x59, P3 ;  /* 0x000000590000780c */ /* 0x000fc40001f04270 */
[----:B0-----:R-:W-:Y:S01]  /*12060*/  PRMT R10, R3, 0x7610, R10 ;  /* 0x00007610030a7816 */ /* 0x001fe2000000000a */
[-C--:B------:R-:W-:Y:S01]  /*12070*/  FMUL R3, R226, R2.reuse ;  /* 0x00000002e2037220 */ /* 0x080fe20000400000 */
[----:B------:R0:W-:Y:S04]  /*12080*/  @P1 STG.E.U16 desc[UR36][R4.64+0xb0], R13 ;  /* 0x0000b00d04001986 */ /* 0x0001e8000c101524 */
[----:B------:R-:W-:Y:S01]  /*12090*/  F2FP.F16.F32.PACK_AB R3, RZ, R3 ;  /* 0x00000003ff03723e */ /* 0x000fe200000000ff */
[-C--:B------:R-:W-:Y:S01]  /*120a0*/  FMUL R8, R228, R2.reuse ;  /* 0x00000002e4087220 */ /* 0x080fe20000400000 */
[-C--:B------:R-:W-:Y:S01]  /*120b0*/  FMUL R9, R227, R2.reuse ;  /* 0x00000002e3097220 */ /* 0x080fe20000400000 */
[C---:B------:R-:W-:Y:S02]  /*120c0*/  ISETP.GT.AND P4, PT, R0.reuse, 0x58, P2 ;  /* 0x000000580000780c */ /* 0x040fe40001784270 */
[----:B0-----:R-:W-:Y:S01]  /*120d0*/  PRMT R13, R3, 0x7610, R13 ;  /* 0x00007610030d7816 */ /* 0x001fe2000000000d */
[----:B------:R-:W-:Y:S01]  /*120e0*/  FMUL R3, R225, R2 ;  /* 0x00000002e1037220 */ /* 0x000fe20000400000 */
[----:B------:R-:W-:-:S02]  /*120f0*/  ISETP.GT.AND P5, PT, R0, 0x59, P2 ;  /* 0x000000590000780c */ /* 0x000fc400017a4270 */
[----:B------:R-:W-:Y:S02]  /*12100*/  ISETP.GT.AND P1, PT, R0, 0x60, P3 ;  /* 0x000000600000780c */ /* 0x000fe40001f24270 */
[----:B------:R-:W-:Y:S01]  /*12110*/  F2FP.F16.F32.PACK_AB R3, RZ, R3 ;  /* 0x00000003ff03723e */ /* 0x000fe200000000ff */
[----:B------:R0:W-:Y:S01]  /*12120*/  @P0 STG.E.U16 desc[UR36][R4.64+0xb2], R10 ;  /* 0x0000b20a04000986 */ /* 0x0001e2000c101524 */
[----:B------:R-:W-:Y:S02]  /*12130*/  F2FP.F16.F32.PACK_AB R8, RZ, R8 ;  /* 0x00000008ff08723e */ /* 0x000fe400000000ff */
[----:B------:R-:W-:Y:S02]  /*12140*/  F2FP.F16.F32.PACK_AB R9, RZ, R9 ;  /* 0x00000009ff09723e */ /* 0x000fe400000000ff */
[----:B------:R-:W-:Y:S02]  /*12150*/  PRMT R11, R8, 0x7610, R11 ;  /* 0x00007610080b7816 */ /* 0x000fe4000000000b */
[----:B------:R-:W-:-:S02]  /*12160*/  PRMT R12, R9, 0x7610, R12 ;  /* 0x00007610090c7816 */ /* 0x000fc4000000000c */
[----:B0-----:R-:W-:Y:S01]  /*12170*/  PRMT R10, R3, 0x7610, R10 ;  /* 0x00007610030a7816 */ /* 0x001fe2000000000a */
[-C--:B------:R-:W-:Y:S01]  /*12180*/  FMUL R3, R222, R2.reuse ;  /* 0x00000002de037220 */ /* 0x080fe20000400000 */
[----:B------:R-:W-:Y:S01]  /*12190*/  ISETP.GT.AND P0, PT, R0, 0x61, P3 ;  /* 0x000000610000780c */ /* 0x000fe20001f04270 */
[----:B------:R-:W-:Y:S03]  /*121a0*/  @P4 STG.E.U16 desc[UR36][R6.64+0xb0], R11 ;  /* 0x0000b00b06004986 */ /* 0x000fe6000c101524 */
[----:B------:R-:W-:Y:S01]  /*121b0*/  F2FP.F16.F32.PACK_AB R3, RZ, R3 ;  /* 0x00000003ff03723e */ /* 0x000fe200000000ff */
[----:B------:R-:W-:Y:S04]  /*121c0*/  @P5 STG.E.U16 desc[UR36][R6.64+0xb2], R12 ;  /* 0x0000b20c06005986 */ /* 0x000fe8000c101524 */
[----:B------:R0:W-:Y:S01]  /*121d0*/  @P1 STG.E.U16 desc[UR36][R4.64+0xc0], R13 ;  /* 0x0000c00d04001986 */ /* 0x0001e2000c101524 */
[-C--:B------:R-:W-:Y:S01]  /*121e0*/  FMUL R8, R224, R2.reuse ;  /* 0x00000002e0087220 */ /* 0x080fe20000400000 */
[----:B------:R-:W-:Y:S01]  /*121f0*/  FMUL R9, R223, R2 ;  /* 0x00000002df097220 */ /* 0x000fe20000400000 */
[----:B------:R-:W-:-:S02]  /*12200*/  ISETP.GT.AND P4, PT, R0, 0x60, P2 ;  /* 0x000000600000780c */ /* 0x000fc40001784270 */
[C---:B------:R-:W-:Y:S02]  /*12210*/  ISETP.GT.AND P5, PT, R0.reuse, 0x61, P2 ;  /* 0x000000610000780c */ /* 0x040fe400017a4270 */
[----:B0-----:R-:W-:Y:S01]  /*12220*/  PRMT R13, R3, 0x7610, R13 ;  /* 0x00007610030d7816 */ /* 0x001fe2000000000d */
[----:B------:R-:W-:Y:S01]  /*12230*/  FMUL R3, R221, R2 ;  /* 0x00000002dd037220 */ /* 0x000fe20000400000 */
[----:B------:R-:W-:Y:S01]  /*12240*/  ISETP.GT.AND P1, PT, R0, 0x68, P3 ;  /* 0x000000680000780c */ /* 0x000fe20001f24270 */
[----:B------:R0:W-:Y:S01]  /*12250*/  @P0 STG.E.U16 desc[UR36][R4.64+0xc2], R10 ;  /* 0x0000c20a04000986 */ /* 0x0001e2000c101524 */
[----:B------:R-:W-:Y:S02]  /*12260*/  F2FP.F16.F32.PACK_AB R8, RZ, R8 ;  /* 0x00000008ff08723e */ /* 0x000fe400000000ff */
[----:B------:R-:W-:Y:S02]  /*12270*/  F2FP.F16.F32.PACK_AB R3, RZ, R3 ;  /* 0x00000003ff03723e */ /* 0x000fe400000000ff */
[----:B------:R-:W-:-:S02]  /*12280*/  F2FP.F16.F32.PACK_AB R9, RZ, R9 ;  /* 0x00000009ff09723e */ /* 0x000fc400000000ff */
[----:B------:R-:W-:Y:S02]  /*12290*/  PRMT R11, R8, 0x7610, R11 ;  /* 0x00007610080b7816 */ /* 0x000fe4000000000b */
[----:B------:R-:W-:Y:S02]  /*122a0*/  PRMT R12, R9, 0x7610, R12 ;  /* 0x00007610090c7816 */ /* 0x000fe4000000000c */
        /* <DEDUP_REMOVED lines=285> */
[----:B------:R-:W-:Y:S01]  /*13480*/  @P5 STG.E.U16 desc[UR36][R6.64+0x1a2], R12 ;  /* 0x0001a20c06005986 */ /* 0x000fe2000c101524 */
[-C--:B------:R-:W-:Y:S01]  /*13490*/  FMUL R8, R164, R2.reuse ;  /* 0x00000002a4087220 */ /* 0x080fe20000400000 */
[----:B------:R-:W-:Y:S01]  /*134a0*/  FMUL R9, R163, R2 ;  /* 0x00000002a3097220 */ /* 0x000fe20000400000 */
[C---:B------:R-:W-:Y:S01]  /*134b0*/  ISETP.GT.AND P4, PT, R0.reuse, 0xd8, P2 ;  /* 0x000000d80000780c */ /* 0x040fe20001784270 */
[----:B------:R0:W-:Y:S01]  /*134c0*/  @P1 STG.E.U16 desc[UR36][R4.64+0x1b0], R13 ;  /* 0x0001b00d04001986 */ /* 0x0001e2000c101524 */
[----:B------:R-:W-:-:S02]  /*134d0*/  ISETP.GT.AND P5, PT, R0, 0xd9, P2 ;  /* 0x000000d90000780c */ /* 0x000fc400017a4270 */
[----:B------:R-:W-:Y:S02]  /*134e0*/  ISETP.GT.AND P1, PT, R0, 0xe0, P3 ;  /* 0x000000e00000780c */ /* 0x000fe40001f24270 */
[----:B------:R-:W-:Y:S02]  /*134f0*/  F2FP.F16.F32.PACK_AB R8, RZ, R8 ;  /* 0x00000008ff08723e */ /* 0x000fe400000000ff */
[----:B------:R-:W-:Y:S02]  /*13500*/  F2FP.F16.F32.PACK_AB R9, RZ, R9 ;  /* 0x00000009ff09723e */ /* 0x000fe400000000ff */
[----:B0-----:R-:W-:Y:S01]  /*13510*/  PRMT R13, R3, 0x7610, R13 ;  /* 0x00007610030d7816 */ /* 0x001fe2000000000d */
[----:B------:R-:W-:Y:S01]  /*13520*/  FMUL R3, R161, R2 ;  /* 0x00000002a1037220 */ /* 0x000fe20000400000 */
[----:B------:R-:W-:Y:S01]  /*13530*/  PRMT R11, R8, 0x7610, R11 ;  /* 0x00007610080b7816 */ /* 0x000fe2000000000b */
[----:B------:R0:W-:Y:S03]  /*13540*/  @P0 STG.E.U16 desc[UR36][R4.64+0x1b2], R10 ;  /* 0x0001b20a04000986 */ /* 0x0001e6000c101524 */
[----:B------:R-:W-:-:S02]  /*13550*/  F2FP.F16.F32.PACK_AB R3, RZ, R3 ;  /* 0x00000003ff03723e */ /* 0x000fc400000000ff */
[----:B------:R-:W-:Y:S01]  /*13560*/  PRMT R12, R9, 0x7610, R12 ;  /* 0x00007610090c7816 */ /* 0x000fe2000000000c */
[----:B------:R-:W-:Y:S01]  /*13570*/  @P4 STG.E.U16 desc[UR36][R6.64+0x1b0], R11 ;  /* 0x0001b00b06004986 */ /* 0x000fe2000c101524 */
[-C--:B------:R-:W-:Y:S01]  /*13580*/  FMUL R8, R160, R2.reuse ;  /* 0x00000002a0087220 */ /* 0x080fe20000400000 */
[----:B------:R-:W-:Y:S02]  /*13590*/  ISETP.GT.AND P0, PT, R0, 0xe1, P3 ;  /* 0x000000e10000780c */ /* 0x000fe40001f04270 */
[----:B0-----:R-:W-:Y:S01]  /*135a0*/  PRMT R10, R3, 0x7610, R10 ;  /* 0x00007610030a7816 */ /* 0x001fe2000000000a */
[-C--:B------:R-:W-:Y:S01]  /*135b0*/  FMUL R3, R158, R2.reuse ;  /* 0x000000029e037220 */ /* 0x080fe20000400000 */
[----:B------:R-:W-:Y:S01]  /*135c0*/  @P5 STG.E.U16 desc[UR36][R6.64+0x1b2], R12 ;  /* 0x0001b20c06005986 */ /* 0x000fe2000c101524 */
[----:B------:R-:W-:Y:S01]  /*135d0*/  FMUL R9, R159, R2 ;  /* 0x000000029f097220 */ /* 0x000fe20000400000 */
[C---:B------:R-:W-:Y:S02]  /*135e0*/  ISETP.GT.AND P4, PT, R0.reuse, 0xe0, P2 ;  /* 0x000000e00000780c */ /* 0x040fe40001784270 */
[----:B------:R0:W-:Y:S01]  /*135f0*/  @P1 STG.E.U16 desc[UR36][R4.64+0x1c0], R13 ;  /* 0x0001c00d04001986 */ /* 0x0001e2000c101524 */
[----:B------:R-:W-:-:S02]  /*13600*/  ISETP.GT.AND P5, PT, R0, 0xe1, P2 ;  /* 0x000000e10000780c */ /* 0x000fc400017a4270 */
[----:B------:R-:W-:Y:S02]  /*13610*/  ISETP.GT.AND P1, PT, R0, 0xe8, P3 ;  /* 0x000000e80000780c */ /* 0x000fe40001f24270 */
[----:B------:R-:W-:Y:S02]  /*13620*/  F2FP.F16.F32.PACK_AB R3, RZ, R3 ;  /* 0x00000003ff03723e */ /* 0x000fe400000000ff */
[----:B------:R-:W-:Y:S02]  /*13630*/  F2FP.F16.F32.PACK_AB R8, RZ, R8 ;  /* 0x00000008ff08723e */ /* 0x000fe400000000ff */
[----:B------:R-:W-:Y:S02]  /*13640*/  F2FP.F16.F32.PACK_AB R9, RZ, R9 ;  /* 0x00000009ff09723e */ /* 0x000fe400000000ff */
[----:B0-----:R-:W-:Y:S01]  /*13650*/  PRMT R13, R3, 0x7610, R13 ;  /* 0x00007610030d7816 */ /* 0x001fe2000000000d */
[----:B------:R-:W-:Y:S01]  /*13660*/  FMUL R3, R157, R2 ;  /* 0x000000029d037220 */ /* 0x000fe20000400000 */
[----:B------:R-:W-:-:S02]  /*13670*/  PRMT R11, R8, 0x7610, R11 ;  /* 0x00007610080b7816 */ /* 0x000fc4000000000b */
[----:B------:R-:W-:Y:S01]  /*13680*/  PRMT R12, R9, 0x7610, R12 ;  /* 0x00007610090c7816 */ /* 0x000fe2000000000c */
[----:B------:R0:W-:Y:S01]  /*13690*/  @P0 STG.E.U16 desc[UR36][R4.64+0x1c2], R10 ;  /* 0x0001c20a04000986 */ /* 0x0001e2000c101524 */
[----:B------:R-:W-:Y:S01]  /*136a0*/  F2FP.F16.F32.PACK_AB R3, RZ, R3 ;  /* 0x00000003ff03723e */ /* 0x000fe200000000ff */
[----:B------:R-:W-:Y:S02]  /*136b0*/  FMUL R8, R156, R2 ;  /* 0x000000029c087220 */ /* 0x000fe40000400000 */
[----:B------:R1:W-:Y:S01]  /*136c0*/  @P4 STG.E.U16 desc[UR36][R6.64+0x1c0], R11 ;  /* 0x0001c00b06004986 */ /* 0x0003e2000c101524 */
[----:B------:R-:W-:-:S03]  /*136d0*/  ISETP.GT.AND P0, PT, R0, 0xe9, P3 ;  /* 0x000000e90000780c */ /* 0x000fc60001f04270 */
[----:B------:R-:W-:Y:S01]  /*136e0*/  @P5 STG.E.U16 desc[UR36][R6.64+0x1c2], R12 ;  /* 0x0001c20c06005986 */ /* 0x000fe2000c101524 */
[----:B------:R-:W-:-:S03]  /*136f0*/  ISETP.GT.AND P4, PT, R0, 0xe9, P2 ;  /* 0x000000e90000780c */ /* 0x000fc60001784270 */
[----:B------:R2:W-:Y:S01]  /*13700*/  @P1 STG.E.U16 desc[UR36][R4.64+0x1d0], R13 ;  /* 0x0001d00d04001986 */ /* 0x0005e2000c101524 */
[----:B------:R-:W-:Y:S02]  /*13710*/  ISETP.GT.AND P1, PT, R0, 0xe8, P2 ;  /* 0x000000e80000780c */ /* 0x000fe40001724270 */
[----:B0-----:R-:W-:Y:S01]  /*13720*/  PRMT R10, R3, 0x7610, R10 ;  /* 0x00007610030a7816 */ /* 0x001fe2000000000a */
[-C--:B------:R-:W-:Y:S01]  /*13730*/  FMUL R3, R154, R2.reuse ;  /* 0x000000029a037220 */ /* 0x080fe20000400000 */
[----:B------:R-:W-:Y:S01]  /*13740*/  ISETP.GT.AND P5, PT, R0, 0xf0, P3 ;  /* 0x000000f00000780c */ /* 0x000fe20001fa4270 */
[----:B------:R-:W-:Y:S01]  /*13750*/  FMUL R9, R155, R2 ;  /* 0x000000029b097220 */ /* 0x000fe20000400000 */
[----:B------:R-:W-:Y:S02]  /*13760*/  F2FP.F16.F32.PACK_AB R8, RZ, R8 ;  /* 0x00000008ff08723e */ /* 0x000fe400000000ff */
[----:B------:R-:W-:Y:S02]  /*13770*/  F2FP.F16.F32.PACK_AB R3, RZ, R3 ;  /* 0x00000003ff03723e */ /* 0x000fe400000000ff */
[----:B-1----:R-:W-:-:S02]  /*13780*/  PRMT R11, R8, 0x7610, R11 ;  /* 0x00007610080b7816 */ /* 0x002fc4000000000b */
[----:B------:R-:W-:Y:S02]  /*13790*/  F2FP.F16.F32.PACK_AB R9, RZ, R9 ;  /* 0x00000009ff09723e */ /* 0x000fe400000000ff */
[----:B--2---:R-:W-:Y:S01]  /*137a0*/  PRMT R13, R3, 0x7610, R13 ;  /* 0x00007610030d7816 */ /* 0x004fe2000000000d */
[----:B------:R-:W-:Y:S01]  /*137b0*/  @P0 STG.E.U16 desc[UR36][R4.64+0x1d2], R10 ;  /* 0x0001d20a04000986 */ /* 0x000fe2000c101524 */
[----:B------:R-:W-:-:S03]  /*137c0*/  FMUL R3, R23, R2 ;  /* 0x0000000217037220 */ /* 0x000fc60000400000 */
[----:B------:R-:W-:Y:S04]  /*137d0*/  @P1 STG.E.U16 desc[UR36][R6.64+0x1d0], R11 ;  /* 0x0001d00b06001986 */ /* 0x000fe8000c101524 */
[----:B------:R0:W-:Y:S01]  /*137e0*/  @P4 STG.E.U16 desc[UR36][R6.64+0x1d2], R9 ;  /* 0x0001d20906004986 */ /* 0x0001e2000c101524 */
[----:B------:R-:W-:-:S03]  /*137f0*/  ISETP.GT.AND P4, PT, R0, 0xf0, P2 ;  /* 0x000000f00000780c */ /* 0x000fc60001784270 */
[----:B------:R-:W-:Y:S01]  /*13800*/  @P5 STG.E.U16 desc[UR36][R4.64+0x1e0], R13 ;  /* 0x0001e00d04005986 */ /* 0x000fe2000c101524 */
[----:B------:R-:W-:Y:S01]  /*13810*/  ISETP.GT.AND P5, PT, R0, 0xf1, P3 ;  /* 0x000000f10000780c */ /* 0x000fe20001fa4270 */
[----:B------:R-:W-:Y:S01]  /*13820*/  FMUL R8, R22, R2 ;  /* 0x0000000216087220 */ /* 0x000fe20000400000 */
[----:B------:R-:W-:-:S04]  /*13830*/  F2FP.F16.F32.PACK_AB R3, RZ, R3 ;  /* 0x00000003ff03723e */ /* 0x000fc800000000ff */
[----:B------:R-:W-:Y:S02]  /*13840*/  PRMT R14, R3, 0x7610, R14 ;  /* 0x00007610030e7816 */ /* 0x000fe4000000000e */
[----:B------:R-:W-:Y:S01]  /*13850*/  F2FP.F16.F32.PACK_AB R12, RZ, R8 ;  /* 0x00000008ff0c723e */ /* 0x000fe200000000ff */
[----:B0-----:R-:W-:-:S04]  /*13860*/  FMUL R9, R19, R2 ;  /* 0x0000000213097220 */ /* 0x001fc80000400000 */
[----:B------:R-:W-:Y:S01]  /*13870*/  @P5 STG.E.U16 desc[UR36][R4.64+0x1e2], R14 ;  /* 0x0001e20e04005986 */ /* 0x000fe2000c101524 */
[----:B------:R-:W-:-:S03]  /*13880*/  ISETP.GT.AND P5, PT, R0, 0xf8, P3 ;  /* 0x000000f80000780c */ /* 0x000fc60001fa4270 */
[----:B------:R0:W-:Y:S01]  /*13890*/  @P4 STG.E.U16 desc[UR36][R6.64+0x1e0], R12 ;  /* 0x0001e00c06004986 */ /* 0x0001e2000c101524 */
[C---:B------:R-:W-:Y:S01]  /*138a0*/  ISETP.GT.AND P4, PT, R0.reuse, 0xf1, P2 ;  /* 0x000000f10000780c */ /* 0x040fe20001784270 */
[-C--:B------:R-:W-:Y:S01]  /*138b0*/  FMUL R11, R21, R2.reuse ;  /* 0x00000002150b7220 */ /* 0x080fe20000400000 */
[----:B------:R-:W-:Y:S01]  /*138c0*/  ISETP.GT.AND P3, PT, R0, 0xf9, P3 ;  /* 0x000000f90000780c */ /* 0x000fe20001f64270 */
[-C--:B------:R-:W-:Y:S01]  /*138d0*/  FMUL R10, R20, R2.reuse ;  /* 0x00000002140a7220 */ /* 0x080fe20000400000 */
[----:B------:R-:W-:Y:S01]  /*138e0*/  FMUL R8, R18, R2 ;  /* 0x0000000212087220 */ /* 0x000fe20000400000 */
[----:B------:R-:W-:Y:S01]  /*138f0*/  F2FP.F16.F32.PACK_AB R9, RZ, R9 ;  /* 0x00000009ff09723e */ /* 0x000fe200000000ff */
[----:B------:R-:W-:Y:S01]  /*13900*/  USHF.L.U32 UR12, UR8, 0x8, URZ ;  /* 0x00000008080c7899 */ /* 0x000fe2000800063f */
[----:B------:R-:W-:Y:S01]  /*13910*/  F2FP.F16.F32.PACK_AB R11, RZ, R11 ;  /* 0x0000000bff0b723e */ /* 0x000fe200000000ff */
[----:B------:R-:W-:Y:S01]  /*13920*/  USHF.L.U64.HI UR11, UR8, 0x8, UR9 ;  /* 0x00000008080b7899 */ /* 0x000fe20008010209 */
[----:B------:R-:W-:-:S02]  /*13930*/  F2FP.F16.F32.PACK_AB R10, RZ, R10 ;  /* 0x0000000aff0a723e */ /* 0x000fc400000000ff */
[----:B0-----:R-:W-:Y:S02]  /*13940*/  PRMT R12, R9, 0x7610, R12 ;  /* 0x00007610090c7816 */ /* 0x001fe4000000000c */
[----:B------:R-:W-:Y:S01]  /*13950*/  F2FP.F16.F32.PACK_AB R8, RZ, R8 ;  /* 0x00000008ff08723e */ /* 0x000fe200000000ff */
[----:B------:R0:W-:Y:S01]  /*13960*/  @P4 STG.E.U16 desc[UR36][R6.64+0x1e2], R11 ;  /* 0x0001e20b06004986 */ /* 0x0001e2000c101524 */
[----:B------:R-:W-:Y:S02]  /*13970*/  MOV R9, UR12 ;  /* 0x0000000c00097c02 */ /* 0x000fe40008000f00 */
[----:B------:R-:W-:Y:S01]  /*13980*/  PRMT R13, R8, 0x7610, R13 ;  /* 0x00007610080d7816 */ /* 0x000fe2000000000d */
[----:B------:R-:W-:Y:S01]  /*13990*/  @P5 STG.E.U16 desc[UR36][R4.64+0x1f0], R10 ;  /* 0x0001f00a04005986 */ /* 0x000fe2000c101524 */
[----:B------:R-:W-:-:S03]  /*139a0*/  ISETP.GT.AND P1, PT, R153, 0x80, PT ;  /* 0x000000809900780c */ /* 0x000fc60003f24270 */
[----:B------:R1:W-:Y:S01]  /*139b0*/  @P3 STG.E.U16 desc[UR36][R4.64+0x1f2], R12 ;  /* 0x0001f20c04003986 */ /* 0x0003e2000c101524 */
[----:B------:R-:W-:Y:S01]  /*139c0*/  IADD3 R8, P3, P5, R4, UR5, R9 ;  /* 0x0000000504087c10 */ /* 0x000fe2000fd7e009 */
[----:B0-----:R-:W-:Y:S01]  /*139d0*/  IMAD.U32 R11, RZ, RZ, UR11 ;  /* 0x0000000bff0b7e24 */ /* 0x001fe2000f8e00ff */
[C---:B------:R-:W-:Y:S02]  /*139e0*/  ISETP.GT.AND P4, PT, R0.reuse, 0xf8, P2 ;  /* 0x000000f80000780c */ /* 0x040fe40001784270 */
[C---:B------:R-:W-:Y:S02]  /*139f0*/  ISETP.GT.AND P2, PT, R0.reuse, 0xf9, P2 ;  /* 0x000000f90000780c */ /* 0x040fe40001744270 */
[----:B------:R-:W-:Y:S02]  /*13a00*/  IADD3.X R9, R5, UR4, R11, P3, P5 ;  /* 0x0000000405097c10 */ /* 0x000fe40009fea40b */
[----:B------:R-:W-:Y:S01]  /*13a10*/  ISETP.GT.AND P3, PT, R0, 0x1, P1 ;  /* 0x000000010000780c */ /* 0x000fe20000f64270 */
[-C--:B------:R-:W-:Y:S01]  /*13a20*/  FMUL R3, R15, R2.reuse ;  /* 0x000000020f037220 */ /* 0x080fe20000400000 */
[----:B------:R-:W-:Y:S01]  /*13a30*/  FMUL R25, R25, R2 ;  /* 0x0000000219197220 */ /* 0x000fe20000400000 */
[----:B-1----:R-:W-:-:S03]  /*13a40*/  IADD3 R4, P5, R4, UR12, RZ ;  /* 0x0000000c04047c10 */ /* 0x002fc6000ffbe0ff */
[----:B------:R-:W-:Y:S02]  /*13a50*/  F2FP.F16.F32.PACK_AB R3, RZ, R3 ;  /* 0x00000003ff03723e */ /* 0x000fe400000000ff */
[----:B------:R-:W-:Y:S02]  /*13a60*/  F2FP.F16.F32.PACK_AB R25, RZ, R25 ;  /* 0x00000019ff19723e */ /* 0x000fe400000000ff */
[----:B------:R-:W-:Y:S01]  /*13a70*/  IADD3.X R5, R5, UR11, RZ, P5, !PT ;  /* 0x0000000b05057c10 */ /* 0x000fe2000affe4ff */
[----:B------:R-:W-:Y:S01]  /*13a80*/  @P4 STG.E.U16 desc[UR36][R6.64+0x1f0], R13 ;  /* 0x0001f00d06004986 */ /* 0x000fe2000c101524 */
[----:B------:R-:W-:-:S03]  /*13a90*/  ISETP.GT.AND P0, PT, R153, 0x88, PT ;  /* 0x000000889900780c */ /* 0x000fc60003f04270 */
[----:B------:R0:W-:Y:S01]  /*13aa0*/  @P2 STG.E.U16 desc[UR36][R6.64+0x1f2], R3 ;  /* 0x0001f20306002986 */ /* 0x0001e2000c101524 */
[----:B------:R-:W-:-:S03]  /*13ab0*/  ISETP.GT.AND P4, PT, R0, RZ, P1 ;  /* 0x000000ff0000720c */ /* 0x000fc60000f84270 */
[----:B------:R-:W-:Y:S01]  /*13ac0*/  @P3 STG.E.U16 desc[UR36][R4.64+0x2], R25 ;  /* 0x0000021904003986 */ /* 0x000fe2000c101524 */
[----:B------:R-:W-:Y:S02]  /*13ad0*/  IADD3 R10, P3, R4, UR5, RZ ;  /* 0x00000005040a7c10 */ /* 0x000fe4000ff7e0ff */
[----:B------:R-:W-:Y:S01]  /*13ae0*/  ISETP.GT.AND P2, PT, R0, RZ, P0 ;  /* 0x000000ff0000720c */ /* 0x000fe20000744270 */
[-C--:B------:R-:W-:Y:S01]  /*13af0*/  FMUL R24, R24, R2.reuse ;  /* 0x0000000218187220 */ /* 0x080fe20000400000 */
[-C--:B------:R-:W-:Y:S01]  /*13b00*/  FMUL R26, R26, R2.reuse ;  /* 0x000000021a1a7220 */ /* 0x080fe20000400000 */
[C---:B------:R-:W-:Y:S02]  /*13b10*/  ISETP.GT.AND P5, PT, R0.reuse, 0x1, P0 ;  /* 0x000000010000780c */ /* 0x040fe400007a4270 */
[----:B------:R-:W-:Y:S02]  /*13b20*/  IADD3.X R11, R5, UR4, RZ, P3, !PT ;  /* 0x00000004050b7c10 */ /* 0x000fe40009ffe4ff */
[----:B------:R-:W-:Y:S01]  /*13b30*/  ISETP.GT.AND P3, PT, R0, 0x9, P1 ;  /* 0x000000090000780c */ /* 0x000fe20000f64270 */
[-C--:B------:R-:W-:Y:S01]  /*13b40*/  FMUL R27, R27, R2.reuse ;  /* 0x000000021b1b7220 */ /* 0x080fe20000400000 */
[----:B------:R-:W-:Y:S01]  /*13b50*/  FMUL R29, R29, R2 ;  /* 0x000000021d1d7220 */ /* 0x000fe20000400000 */
[----:B------:R-:W-:-:S02]  /*13b60*/  F2FP.F16.F32.PACK_AB R24, RZ, R24 ;  /* 0x00000018ff18723e */ /* 0x000fc400000000ff */
[----:B------:R-:W-:Y:S02]  /*13b70*/  F2FP.F16.F32.PACK_AB R26, RZ, R26 ;  /* 0x0000001aff1a723e */ /* 0x000fe400000000ff */
[----:B------:R-:W-:Y:S01]  /*13b80*/  F2FP.F16.F32.PACK_AB R27, RZ, R27 ;  /* 0x0000001bff1b723e */ /* 0x000fe200000000ff */
[----:B------:R-:W-:Y:S01]  /*13b90*/  @P4 STG.E.U16 desc[UR36][R4.64], R24 ;  /* 0x0000001804004986 */ /* 0x000fe2000c101524 */
[----:B------:R-:W-:Y:S02]  /*13ba0*/  F2FP.F16.F32.PACK_AB R29, RZ, R29 ;  /* 0x0000001dff1d723e */ /* 0x000fe400000000ff */
[C---:B------:R-:W-:Y:S01]  /*13bb0*/  ISETP.GT.AND P4, PT, R0.reuse, 0x8, P1 ;  /* 0x000000080000780c */ /* 0x040fe20000f84270 */
[----:B------:R-:W-:Y:S01]  /*13bc0*/  @P2 STG.E.U16 desc[UR36][R10.64], R26 ;  /* 0x0000001a0a002986 */ /* 0x000fe2000c101524 */
[----:B------:R-:W-:Y:S01]  /*13bd0*/  ISETP.GT.AND P2, PT, R0, 0x8, P0 ;  /* 0x000000080000780c */ /* 0x000fe20000744270 */
[-C--:B------:R-:W-:Y:S01]  /*13be0*/  FMUL R28, R28, R2.reuse ;  /* 0x000000021c1c7220 */ /* 0x080fe20000400000 */
[----:B------:R-:W-:Y:S01]  /*13bf0*/  FMUL R30, R30, R2 ;  /* 0x000000021e1e7220 */ /* 0x000fe20000400000 */
[----:B------:R-:W-:Y:S01]  /*13c00*/  @P5 STG.E.U16 desc[UR36][R10.64+0x2], R27 ;  /* 0x0000021b0a005986 */ /* 0x000fe2000c101524 */
[----:B------:R-:W-:-:S03]  /*13c10*/  ISETP.GT.AND P5, PT, R0, 0x9, P0 ;  /* 0x000000090000780c */ /* 0x000fc600007a4270 */
[----:B------:R-:W-:Y:S01]  /*13c20*/  @P3 STG.E.U16 desc[UR36][R4.64+0x12], R29 ;  /* 0x0000121d04003986 */ /* 0x000fe2000c101524 */
[----:B0-----:R-:W-:Y:S02]  /*13c30*/  IADD3 R6, P3, R4, UR5, RZ ;  /* 0x0000000504067c10 */ /* 0x001fe4000ff7e0ff */
[----:B------:R-:W-:Y:S01]  /*13c40*/  F2FP.F16.F32.PACK_AB R28, RZ, R28 ;  /* 0x0000001cff1c723e */ /* 0x000fe200000000ff */
[----:B------:R-:W-:Y:S01]  /*13c50*/  FMUL R31, R31, R2 ;  /* 0x000000021f1f7220 */ /* 0x000fe20000400000 */
[----:B------:R-:W-:Y:S02]  /*13c60*/  F2FP.F16.F32.PACK_AB R30, RZ, R30 ;  /* 0x0000001eff1e723e */ /* 0x000fe400000000ff */
[----:B------:R-:W-:Y:S01]  /*13c70*/  IADD3.X R7, R5, UR4, RZ, P3, !PT ;  /* 0x0000000405077c10 */ /* 0x000fe20009ffe4ff */
[----:B------:R-:W-:Y:S01]  /*13c80*/  @P4 STG.E.U16 desc[UR36][R4.64+0x10], R28 ;  /* 0x0000101c04004986 */ /* 0x000fe2000c101524 */
[----:B------:R-:W-:-:S03]  /*13c90*/  F2FP.F16.F32.PACK_AB R31, RZ, R31 ;  /* 0x0000001fff1f723e */ /* 0x000fc600000000ff */
[----:B------:R0:W-:Y:S01]  /*13ca0*/  @P2 STG.E.U16 desc[UR36][R6.64+0x10], R30 ;  /* 0x0000101e06002986 */ /* 0x0001e2000c101524 */
[C---:B------:R-:W-:Y:S02]  /*13cb0*/  ISETP.GT.AND P2, PT, R0.reuse, 0x10, P0 ;  /* 0x000000100000780c */ /* 0x040fe40000744270 */
[C---:B------:R-:W-:Y:S01]  /*13cc0*/  ISETP.GT.AND P4, PT, R0.reuse, 0x10, P1 ;  /* 0x000000100000780c */ /* 0x040fe20000f84270 */
[----:B------:R-:W-:Y:S01]  /*13cd0*/  @P5 STG.E.U16 desc[UR36][R8.64+0x12], R31 ;  /* 0x0000121f08005986 */ /* 0x000fe2000c101524 */
[----:B------:R-:W-:Y:S01]  /*13ce0*/  ISETP.GT.AND P3, PT, R0, 0x11, P1 ;  /* 0x000000110000780c */ /* 0x000fe20000f64270 */
[-C--:B------:R-:W-:Y:S01]  /*13cf0*/  FMUL R32, R32, R2.reuse ;  /* 0x0000000220207220 */ /* 0x080fe20000400000 */
[----:B------:R-:W-:Y:S01]  /*13d00*/  ISETP.GT.AND P5, PT, R0, 0x11, P0 ;  /* 0x000000110000780c */ /* 0x000fe200007a4270 */
[-C--:B------:R-:W-:Y:S01]  /*13d10*/  FMUL R33, R33, R2.reuse ;  /* 0x0000000221217220 */ /* 0x080fe20000400000 */
[----:B------:R-:W-:Y:S02]  /*13d20*/  FMUL R34, R34, R2 ;  /* 0x0000000222227220 */ /* 0x000fe40000400000 */
[----:B------:R-:W-:-:S02]  /*13d30*/  F2FP.F16.F32.PACK_AB R32, RZ, R32 ;  /* 0x00000020ff20723e */ /* 0x000fc400000000ff */
[----:B------:R-:W-:Y:S01]  /*13d40*/  F2FP.F16.F32.PACK_AB R33, RZ, R33 ;  /* 0x00000021ff21723e */ /* 0x000fe200000000ff */
[----:B0-----:R-:W-:Y:S01]  /*13d50*/  @P2 IMAD.MOV.U32 R6, RZ, RZ, R8 ;  /* 0x000000ffff062224 */ /* 0x001fe200078e0008 */
[----:B------:R-:W-:Y:S01]  /*13d60*/  F2FP.F16.F32.PACK_AB R34, RZ, R34 ;  /* 0x00000022ff22723e */ /* 0x000fe200000000ff */
[----:B------:R-:W-:Y:S02]  /*13d70*/  @P2 IMAD.MOV.U32 R7, RZ, RZ, R9 ;  /* 0x000000ffff072224 */ /* 0x000fe400078e0009 */
[----:B------:R-:W-:Y:S01]  /*13d80*/  FMUL R35, R35, R2 ;  /* 0x0000000223237220 */ /* 0x000fe20000400000 */
[----:B------:R-:W-:Y:S04]  /*13d90*/  @P4 STG.E.U16 desc[UR36][R4.64+0x20], R32 ;  /* 0x0000202004004986 */ /* 0x000fe8000c101524 */
[----:B------:R-:W-:Y:S01]  /*13da0*/  @P3 STG.E.U16 desc[UR36][R4.64+0x22], R33 ;  /* 0x0000222104003986 */ /* 0x000fe2000c101524 */
[----:B------:R-:W-:-:S03]  /*13db0*/  F2FP.F16.F32.PACK_AB R35, RZ, R35 ;  /* 0x00000023ff23723e */ /* 0x000fc600000000ff */
[----:B------:R0:W-:Y:S01]  /*13dc0*/  @P2 STG.E.U16 desc[UR36][R6.64+0x20], R34 ;  /* 0x0000202206002986 */ /* 0x0001e2000c101524 */
[C---:B------:R-:W-:Y:S02]  /*13dd0*/  ISETP.GT.AND P2, PT, R0.reuse, 0x18, P0 ;  /* 0x000000180000780c */ /* 0x040fe40000744270 */
[C---:B------:R-:W-:Y:S02]  /*13de0*/  ISETP.GT.AND P4, PT, R0.reuse, 0x18, P1 ;  /* 0x000000180000780c */ /* 0x040fe40000f84270 */
[----:B------:R-:W-:Y:S01]  /*13df0*/  ISETP.GT.AND P3, PT, R0, 0x19, P1 ;  /* 0x000000190000780c */ /* 0x000fe20000f64270 */
[----:B0-----:R-:W-:Y:S01]  /*13e00*/  @P5 IMAD.MOV.U32 R6, RZ, RZ, R8 ;  /* 0x000000ffff065224 */ /* 0x001fe200078e0008 */
[----:B------:R-:W-:Y:S01]  /*13e10*/  @P5 MOV R7, R9 ;  /* 0x0000000900075202 */ /* 0x000fe20000000f00 */
[-C--:B------:R-:W-:Y:S01]  /*13e20*/  FMUL R36, R36, R2.reuse ;  /* 0x0000000224247220 */ /* 0x080fe20000400000 */
[----:B------:R-:W-:-:S03]  /*13e30*/  FMUL R37, R37, R2 ;  /* 0x0000000225257220 */ /* 0x000fc60000400000 */
[----:B------:R0:W-:Y:S01]  /*13e40*/  @P5 STG.E.U16 desc[UR36][R6.64+0x22], R35 ;  /* 0x0000222306005986 */ /* 0x0001e2000c101524 */
[----:B------:R-:W-:Y:S01]  /*13e50*/  ISETP.GT.AND P5, PT, R0, 0x19, P0 ;  /* 0x000000190000780c */ /* 0x000fe200007a4270 */
[----:B------:R-:W-:Y:S01]  /*13e60*/  FMUL R38, R38, R2 ;  /* 0x0000000226267220 */ /* 0x000fe20000400000 */
[----:B------:R-:W-:Y:S02]  /*13e70*/  F2FP.F16.F32.PACK_AB R36, RZ, R36 ;  /* 0x00000024ff24723e */ /* 0x000fe400000000ff */
[----:B------:R-:W-:Y:S01]  /*13e80*/  F2FP.F16.F32.PACK_AB R37, RZ, R37 ;  /* 0x00000025ff25723e */ /* 0x000fe200000000ff */
[----:B------:R-:W-:Y:S01]  /*13e90*/  FMUL R39, R39, R2 ;  /* 0x0000000227277220 */ /* 0x000fe20000400000 */
[----:B------:R-:W-:Y:S01]  /*13ea0*/  F2FP.F16.F32.PACK_AB R38, RZ, R38 ;  /* 0x00000026ff26723e */ /* 0x000fe200000000ff */
[----:B------:R-:W-:Y:S01]  /*13eb0*/  @P4 STG.E.U16 desc[UR36][R4.64+0x30], R36 ;  /* 0x0000302404004986 */ /* 0x000fe2000c101524 */
[----:B0-----:R-:W-:Y:S02]  /*13ec0*/  @P2 IMAD.MOV.U32 R6, RZ, RZ, R8 ;  /* 0x000000ffff062224 */ /* 0x001fe400078e0008 */
[----:B------:R-:W-:Y:S01]  /*13ed0*/  @P2 IMAD.MOV.U32 R7, RZ, RZ, R9 ;  /* 0x000000ffff072224 */ /* 0x000fe200078e0009 */
[----:B------:R-:W-:Y:S01]  /*13ee0*/  @P3 STG.E.U16 desc[UR36][R4.64+0x32], R37 ;  /* 0x0000322504003986 */ /* 0x000fe2000c101524 */
[----:B------:R-:W-:-:S03]  /*13ef0*/  F2FP.F16.F32.PACK_AB R39, RZ, R39 ;  /* 0x00000027ff27723e */ /* 0x000fc600000000ff */
[----:B------:R0:W-:Y:S01]  /*13f00*/  @P2 STG.E.U16 desc[UR36][R6.64+0x30], R38 ;  /* 0x0000302606002986 */ /* 0x0001e2000c101524 */
[C---:B------:R-:W-:Y:S02]  /*13f10*/  ISETP.GT.AND P2, PT, R0.reuse, 0x20, P0 ;  /* 0x000000200000780c */ /* 0x040fe40000744270 */
[C---:B------:R-:W-:Y:S02]  /*13f20*/  ISETP.GT.AND P4, PT, R0.reuse, 0x20, P1 ;  /* 0x000000200000780c */ /* 0x040fe40000f84270 */
[----:B------:R-:W-:Y:S01]  /*13f30*/  ISETP.GT.AND P3, PT, R0, 0x21, P1 ;  /* 0x000000210000780c */ /* 0x000fe20000f64270 */
[----:B0-----:R-:W-:Y:S02]  /*13f40*/  @P5 IMAD.MOV.U32 R6, RZ, RZ, R8 ;  /* 0x000000ffff065224 */ /* 0x001fe400078e0008 */
[----:B------:R-:W-:Y:S02]  /*13f50*/  @P5 IMAD.MOV.U32 R7, RZ, RZ, R9 ;  /* 0x000000ffff075224 */ /* 0x000fe400078e0009 */
[-C--:B------:R-:W-:Y:S01]  /*13f60*/  FMUL R40, R40, R2.reuse ;  /* 0x0000000228287220 */ /* 0x080fe20000400000 */
[----:B------:R-:W-:-:S02]  /*13f70*/  FMUL R41, R41, R2 ;  /* 0x0000000229297220 */ /* 0x000fc40000400000 */
        /* <DEDUP_REMOVED lines=8> */
[----:B0-----:R-:W-:Y:S01]  /*14000*/  @P2 MOV R6, R8 ;  /* 0x0000000800062202 */ /* 0x001fe20000000f00 */
[----:B------:R-:W-:-:S02]  /*14010*/  @P2 IMAD.MOV.U32 R7, RZ, RZ, R9 ;  /* 0x000000ffff072224 */ /* 0x000fc400078e0009 */
        /* <DEDUP_REMOVED lines=18> */
[----:B0-----:R-:W-:Y:S01]  /*14140*/  @P2 IMAD.MOV.U32 R6, RZ, RZ, R8 ;  /* 0x000000ffff062224 */ /* 0x001fe200078e0008 */
[----:B------:R-:W-:-:S02]  /*14150*/  @P2 MOV R7, R9 ;  /* 0x0000000900072202 */ /* 0x000fc40000000f00 */
        /* <DEDUP_REMOVED lines=25> */
[----:B------:R-:W-:Y:S02]  /*142f0*/  ISETP.GT.AND P3, PT, R0, 0x39, P1 ;  /* 0x000000390000780c */ /* 0x000fe40000f64270 */
[----:B0-----:R-:W-:Y:S01]  /*14300*/  @P5 MOV R6, R8 ;  /* 0x0000000800065202 */ /* 0x001fe20000000f00 */
        /* <DEDUP_REMOVED lines=419> */
[-C--:B------:R-:W-:Y:S01]  /*15d40*/  FMUL R136, R136, R2.reuse ;  /* 0x0000000288887220 */ /* 0x080fe20000400000 */
[----:B0-----:R-:W-:Y:S01]  /*15d50*/  @P5 IMAD.MOV.U32 R6, RZ, RZ, R8 ;  /* 0x000000ffff065224 */ /* 0x001fe200078e0008 */
[----:B------:R-:W-:Y:S01]  /*15d60*/  @P5 MOV R7, R9 ;  /* 0x0000000900075202 */ /* 0x000fe20000000f00 */
[-C--:B------:R-:W-:Y:S01]  /*15d70*/  FMUL R137, R137, R2.reuse ;  /* 0x0000000289897220 */ /* 0x080fe20000400000 */
[----:B------:R-:W-:-:S03]  /*15d80*/  FMUL R138, R138, R2 ;  /* 0x000000028a8a7220 */ /* 0x000fc60000400000 */
[----:B------:R0:W-:Y:S01]  /*15d90*/  @P5 STG.E.U16 desc[UR36][R6.64+0x1b2], R135 ;  /* 0x0001b28706005986 */ /* 0x0001e2000c101524 */
[C---:B------:R-:W-:Y:S02]  /*15da0*/  ISETP.GT.AND P5, PT, R0.reuse, 0xe1, P0 ;  /* 0x000000e10000780c */ /* 0x040fe400007a4270 */
        /* <DEDUP_REMOVED lines=8> */
[----:B------:R-:W-:Y:S01]  /*15e30*/  ISETP.GT.AND P4, PT, R0, 0xe8, P1 ;  /* 0x000000e80000780c */ /* 0x000fe20000f84270 */
[----:B------:R-:W-:Y:S01]  /*15e40*/  FMUL R140, R140, R2 ;  /* 0x000000028c8c7220 */ /* 0x000fe20000400000 */
[----:B------:R-:W-:Y:S01]  /*15e50*/  F2FP.F16.F32.PACK_AB R139, RZ, R139 ;  /* 0x0000008bff8b723e */ /* 0x000fe200000000ff */
[----:B------:R0:W-:Y:S01]  /*15e60*/  @P2 STG.E.U16 desc[UR36][R6.64+0x1c0], R138 ;  /* 0x0001c08a06002986 */ /* 0x0001e2000c101524 */
[----:B------:R-:W-:-:S02]  /*15e70*/  ISETP.GT.AND P2, PT, R0, 0xe8, P0 ;  /* 0x000000e80000780c */ /* 0x000fc40000744270 */
[----:B------:R-:W-:Y:S01]  /*15e80*/  ISETP.GT.AND P3, PT, R0, 0xe9, P1 ;  /* 0x000000e90000780c */ /* 0x000fe20000f64270 */
[----:B------:R-:W-:Y:S01]  /*15e90*/  FMUL R141, R141, R2 ;  /* 0x000000028d8d7220 */ /* 0x000fe20000400000 */
[----:B------:R-:W-:Y:S01]  /*15ea0*/  F2FP.F16.F32.PACK_AB R140, RZ, R140 ;  /* 0x0000008cff8c723e */ /* 0x000fe200000000ff */
[----:B0-----:R-:W-:Y:S02]  /*15eb0*/  @P5 IMAD.MOV.U32 R6, RZ, RZ, R8 ;  /* 0x000000ffff065224 */ /* 0x001fe400078e0008 */
[----:B------:R-:W-:Y:S02]  /*15ec0*/  @P5 IMAD.MOV.U32 R7, RZ, RZ, R9 ;  /* 0x000000ffff075224 */ /* 0x000fe400078e0009 */
[----:B------:R-:W-:-:S03]  /*15ed0*/  FMUL R142, R142, R2 ;  /* 0x000000028e8e7220 */ /* 0x000fc60000400000 */
[----:B------:R0:W-:Y:S01]  /*15ee0*/  @P5 STG.E.U16 desc[UR36][R6.64+0x1c2], R139 ;  /* 0x0001c28b06005986 */ /* 0x0001e2000c101524 */
[C---:B------:R-:W-:Y:S02]  /*15ef0*/  ISETP.GT.AND P5, PT, R0.reuse, 0xe9, P0 ;  /* 0x000000e90000780c */ /* 0x040fe400007a4270 */
[----:B------:R-:W-:Y:S01]  /*15f00*/  F2FP.F16.F32.PACK_AB R141, RZ, R141 ;  /* 0x0000008dff8d723e */ /* 0x000fe200000000ff */
[----:B------:R-:W-:Y:S01]  /*15f10*/  @P4 STG.E.U16 desc[UR36][R4.64+0x1d0], R140 ;  /* 0x0001d08c04004986 */ /* 0x000fe2000c101524 */
[----:B------:R-:W-:Y:S01]  /*15f20*/  ISETP.GT.AND P4, PT, R0, 0xf0, P1 ;  /* 0x000000f00000780c */ /* 0x000fe20000f84270 */
[----:B------:R-:W-:Y:S01]  /*15f30*/  FMUL R143, R143, R2 ;  /* 0x000000028f8f7220 */ /* 0x000fe20000400000 */
[----:B------:R-:W-:Y:S01]  /*15f40*/  F2FP.F16.F32.PACK_AB R142, RZ, R142 ;  /* 0x0000008eff8e723e */ /* 0x000fe200000000ff */
[----:B------:R-:W-:Y:S01]  /*15f50*/  FMUL R144, R144, R2 ;  /* 0x0000000290907220 */ /* 0x000fe20000400000 */
[----:B------:R-:W-:Y:S01]  /*15f60*/  @P3 STG.E.U16 desc[UR36][R4.64+0x1d2], R141 ;  /* 0x0001d28d04003986 */ /* 0x000fe2000c101524 */
[----:B0-----:R-:W-:Y:S01]  /*15f70*/  @P2 MOV R6, R8 ;  /* 0x0000000800062202 */ /* 0x001fe20000000f00 */
[----:B------:R-:W-:Y:S01]  /*15f80*/  @P2 IMAD.MOV.U32 R7, RZ, RZ, R9 ;  /* 0x000000ffff072224 */ /* 0x000fe200078e0009 */
[----:B------:R-:W-:Y:S01]  /*15f90*/  ISETP.GT.AND P3, PT, R0, 0xf1, P1 ;  /* 0x000000f10000780c */ /* 0x000fe20000f64270 */
[----:B------:R-:W-:Y:S01]  /*15fa0*/  FMUL R145, R145, R2 ;  /* 0x0000000291917220 */ /* 0x000fe20000400000 */
[----:B------:R-:W-:-:S02]  /*15fb0*/  F2FP.F16.F32.PACK_AB R143, RZ, R143 ;  /* 0x0000008fff8f723e */ /* 0x000fc400000000ff */
[----:B------:R0:W-:Y:S01]  /*15fc0*/  @P2 STG.E.U16 desc[UR36][R6.64+0x1d0], R142 ;  /* 0x0001d08e06002986 */ /* 0x0001e2000c101524 */
[----:B------:R-:W-:Y:S02]  /*15fd0*/  F2FP.F16.F32.PACK_AB R144, RZ, R144 ;  /* 0x00000090ff90723e */ /* 0x000fe400000000ff */
[----:B------:R-:W-:Y:S02]  /*15fe0*/  ISETP.GT.AND P2, PT, R0, 0xf0, P0 ;  /* 0x000000f00000780c */ /* 0x000fe40000744270 */
[----:B------:R-:W-:Y:S01]  /*15ff0*/  F2FP.F16.F32.PACK_AB R145, RZ, R145 ;  /* 0x00000091ff91723e */ /* 0x000fe200000000ff */
[----:B0-----:R-:W-:Y:S02]  /*16000*/  @P5 IMAD.MOV.U32 R6, RZ, RZ, R8 ;  /* 0x000000ffff065224 */ /* 0x001fe400078e0008 */
[----:B------:R-:W-:Y:S02]  /*16010*/  @P5 IMAD.MOV.U32 R7, RZ, RZ, R9 ;  /* 0x000000ffff075224 */ /* 0x000fe400078e0009 */
[----:B------:R-:W-:-:S03]  /*16020*/  FMUL R146, R146, R2 ;  /* 0x0000000292927220 */ /* 0x000fc60000400000 */
[----:B------:R0:W-:Y:S04]  /*16030*/  @P5 STG.E.U16 desc[UR36][R6.64+0x1d2], R143 ;  /* 0x0001d28f06005986 */ /* 0x0001e8000c101524 */
[----:B------:R-:W-:Y:S01]  /*16040*/  @P4 STG.E.U16 desc[UR36][R4.64+0x1e0], R144 ;  /* 0x0001e09004004986 */ /* 0x000fe2000c101524 */
[----:B------:R-:W-:-:S03]  /*16050*/  ISETP.GT.AND P4, PT, R0, 0xf1, P0 ;  /* 0x000000f10000780c */ /* 0x000fc60000784270 */
[----:B------:R-:W-:Y:S01]  /*16060*/  @P3 STG.E.U16 desc[UR36][R4.64+0x1e2], R145 ;  /* 0x0001e29104003986 */ /* 0x000fe2000c101524 */
[C---:B------:R-:W-:Y:S02]  /*16070*/  ISETP.GT.AND P3, PT, R0.reuse, 0xf8, P1 ;  /* 0x000000f80000780c */ /* 0x040fe40000f64270 */
[C---:B------:R-:W-:Y:S01]  /*16080*/  ISETP.GT.AND P1, PT, R0.reuse, 0xf9, P1 ;  /* 0x000000f90000780c */ /* 0x040fe20000f24270 */
[----:B0-----:R-:W-:Y:S01]  /*16090*/  @P2 IMAD.MOV.U32 R6, RZ, RZ, R8 ;  /* 0x000000ffff062224 */ /* 0x001fe200078e0008 */
[----:B------:R-:W-:Y:S01]  /*160a0*/  F2FP.F16.F32.PACK_AB R146, RZ, R146 ;  /* 0x00000092ff92723e */ /* 0x000fe200000000ff */
[-C--:B------:R-:W-:Y:S01]  /*160b0*/  FMUL R147, R147, R2.reuse ;  /* 0x0000000293937220 */ /* 0x080fe20000400000 */
[----:B------:R-:W-:Y:S02]  /*160c0*/  ISETP.GT.AND P5, PT, R0, 0xf8, P0 ;  /* 0x000000f80000780c */ /* 0x000fe400007a4270 */
[----:B------:R-:W-:Y:S01]  /*160d0*/  @P2 MOV R7, R9 ;  /* 0x0000000900072202 */ /* 0x000fe20000000f00 */
[-C--:B------:R-:W-:Y:S01]  /*160e0*/  FMUL R148, R148, R2.reuse ;  /* 0x0000000294947220 */ /* 0x080fe20000400000 */
[----:B------:R-:W-:Y:S01]  /*160f0*/  FMUL R149, R149, R2 ;  /* 0x0000000295957220 */ /* 0x000fe20000400000 */
[----:B------:R-:W-:-:S02]  /*16100*/  ISETP.GT.AND P0, PT, R0, 0xf9, P0 ;  /* 0x000000f90000780c */ /* 0x000fc40000704270 */
[----:B------:R0:W-:Y:S01]  /*16110*/  @P2 STG.E.U16 desc[UR36][R6.64+0x1e0], R146 ;  /* 0x0001e09206002986 */ /* 0x0001e2000c101524 */
[----:B------:R-:W-:Y:S01]  /*16120*/  F2FP.F16.F32.PACK_AB R147, RZ, R147 ;  /* 0x00000093ff93723e */ /* 0x000fe200000000ff */
[----:B------:R-:W-:Y:S01]  /*16130*/  FMUL R150, R150, R2 ;  /* 0x0000000296967220 */ /* 0x000fe20000400000 */
[----:B------:R-:W-:Y:S02]  /*16140*/  F2FP.F16.F32.PACK_AB R148, RZ, R148 ;  /* 0x00000094ff94723e */ /* 0x000fe400000000ff */
[----:B------:R-:W-:Y:S01]  /*16150*/  F2FP.F16.F32.PACK_AB R149, RZ, R149 ;  /* 0x00000095ff95723e */ /* 0x000fe200000000ff */
[----:B------:R-:W-:Y:S01]  /*16160*/  FMUL R151, R151, R2 ;  /* 0x0000000297977220 */ /* 0x000fe20000400000 */
[----:B0-----:R-:W-:Y:S02]  /*16170*/  @P4 IMAD.MOV.U32 R6, RZ, RZ, R8 ;  /* 0x000000ffff064224 */ /* 0x001fe400078e0008 */
[----:B------:R-:W-:Y:S01]  /*16180*/  @P4 IMAD.MOV.U32 R7, RZ, RZ, R9 ;  /* 0x000000ffff074224 */ /* 0x000fe200078e0009 */
[----:B------:R-:W-:-:S04]  /*16190*/  F2FP.F16.F32.PACK_AB R150, RZ, R150 ;  /* 0x00000096ff96723e */ /* 0x000fc800000000ff */
[----:B------:R-:W-:Y:S01]  /*161a0*/  @P4 STG.E.U16 desc[UR36][R6.64+0x1e2], R147 ;  /* 0x0001e29306004986 */ /* 0x000fe2000c101524 */
[----:B------:R-:W-:-:S03]  /*161b0*/  F2FP.F16.F32.PACK_AB R151, RZ, R151 ;  /* 0x00000097ff97723e */ /* 0x000fc600000000ff */
[----:B------:R-:W-:Y:S04]  /*161c0*/  @P3 STG.E.U16 desc[UR36][R4.64+0x1f0], R148 ;  /* 0x0001f09404003986 */ /* 0x000fe8000c101524 */
[----:B------:R0:W-:Y:S02]  /*161d0*/  @P1 STG.E.U16 desc[UR36][R4.64+0x1f2], R149 ;  /* 0x0001f29504001986 */ /* 0x0001e4000c101524 */
[----:B0-----:R-:W-:Y:S02]  /*161e0*/  @P5 IMAD.MOV.U32 R4, RZ, RZ, R8 ;  /* 0x000000ffff045224 */ /* 0x001fe400078e0008 */
[----:B------:R-:W-:-:S05]  /*161f0*/  @P5 IMAD.MOV.U32 R5, RZ, RZ, R9 ;  /* 0x000000ffff055224 */ /* 0x000fca00078e0009 */
[----:B------:R0:W-:Y:S04]  /*16200*/  @P5 STG.E.U16 desc[UR36][R4.64+0x1f0], R150 ;  /* 0x0001f09604005986 */ /* 0x0001e8000c101524 */
[----:B------:R0:W-:Y:S02]  /*16210*/  @P0 STG.E.U16 desc[UR36][R8.64+0x1f2], R151 ;  /* 0x0001f29708000986 */ /* 0x0001e4000c101524 */
.L_x_542:
[----:B------:R-:W-:Y:S05]  /*16220*/  BSYNC B0 ;  /* 0x0000000000007941 */ /* 0x000fea0003800000 */
.L_x_34:
[----:B0-----:R-:W2:Y:S04]  /*16230*/  LDL.LU R5, [R1+0x200] ;  /* 0x0002000001057983 */ /* 0x001ea80000300800 */
[----:B------:R-:W2:Y:S01]  /*16240*/  LDL.LU R4, [R1+0x204] ;  /* 0x0002040001047983 */ /* 0x000ea20000300800 */
[----:B------:R-:W-:Y:S01]  /*16250*/  ULDC UR4, c[0x0][0xc] ;  /* 0x0000030000047ab9 */ /* 0x000fe20000000800 */
[----:B------:R-:W-:Y:S01]  /*16260*/  ULDC UR5, c[0x0][0x10] ;  /* 0x0000040000057ab9 */ /* 0x000fe20000000800 */
[----:B-----5:R-:W2:Y:S01]  /*16270*/  LDC R3, c[0x0][0x14] ;  /* 0x00000500ff037b82 */ /* 0x020ea20000000800 */
[----:B------:R-:W-:Y:S01]  /*16280*/  UIMAD.WIDE.U32 UR4, UR4, UR5, URZ ;  /* 0x00000005040472a5 */ /* 0x000fe2000f8e003f */
[----:B----4-:R-:W-:Y:S01]  /*16290*/  PRMT R0, RZ, 0x7610, R0 ;  /* 0x00007610ff007816 */ /* 0x010fe20000000000 */
[----:B------:R-:W-:Y:S01]  /*162a0*/  UMOV UR42, 0xffffffff ;  /* 0xffffffff002a7882 */ /* 0x000fe20000000000 */
[----:B------:R-:W-:-:S03]  /*162b0*/  UMOV UR43, 0xffffffff ;  /* 0xffffffff002b7882 */ /* 0x000fc60000000000 */
[----:B--2---:R-:W-:-:S04]  /*162c0*/  IMAD.WIDE.U32 R4, R3, UR4, R4 ;  /* 0x0000000403047c25 */ /* 0x004fc8000f8e0004 */
[----:B------:R-:W-:Y:S01]  /*162d0*/  IMAD R3, R3, UR5, RZ ;  /* 0x0000000503037c24 */ /* 0x000fe2000f8e02ff */
[----:B------:R-:W-:Y:S01]  /*162e0*/  ULDC.64 UR4, c[0x0][0x650] ;  /* 0x0001940000047ab9 */ /* 0x000fe20000000a00 */
[----:B------:R-:W-:Y:S01]  /*162f0*/  IMAD.MOV.U32 R7, RZ, RZ, R4 ;  /* 0x000000ffff077224 */ /* 0x000fe200078e0004 */
[----:B------:R-:W-:Y:S02]  /*16300*/  ISETP.GE.U32.AND P0, PT, R4, UR4, PT ;  /* 0x0000000404007c0c */ /* 0x000fe4000bf06070 */
[----:B------:R-:W-:-:S04]  /*16310*/  IADD3 R6, R5, R3, RZ ;  /* 0x0000000305067210 */ /* 0x000fc80007ffe0ff */
[----:B------:R-:W-:Y:S01]  /*16320*/  ISETP.GE.U32.AND.EX P0, PT, R6, UR5, PT, P0 ;  /* 0x0000000506007c0c */ /* 0x000fe2000bf06100 */
[----:B------:R0:W-:Y:S04]  /*16330*/  STL [R1+0x200], R6 ;  /* 0x0002000601007387 */ /* 0x0001e80000100800 */
[----:B------:R0:W-:Y:S08]  /*16340*/  STL [R1+0x204], R7 ;  /* 0x0002040701007387 */ /* 0x0001f00000100800 */
[----:B------:R-:W-:Y:S05]  /*16350*/  @P0 BRA `(.L_x_543) ;  /* 0x0000000400880947 */ /* 0x000fea0003800000 */
[----:B------:R-:W2:Y:S01]  /*16360*/  S2UR UR6, SR_CTAID.X ;  /* 0x00000000000679c3 */ /* 0x000ea20000002500 */
[----:B------:R-:W-:Y:S01]  /*16370*/  ULDC.64 UR12, c[0x0][0x628] ;  /* 0x00018a00000c7ab9 */ /* 0x000fe20000000a00 */
[----:B------:R-:W-:Y:S01]  /*16380*/  ULDC UR4, c[0x0][0x150] ;  /* 0x0000540000047ab9 */ /* 0x000fe20000000800 */
[----:B------:R-:W-:Y:S01]  /*16390*/  ISETP.NE.U32.AND P0, PT, RZ, UR12, PT ;  /* 0x0000000cff007c0c */ /* 0x000fe2000bf05070 */
[----:B------:R-:W-:Y:S01]  /*163a0*/  ULDC UR15, c[0x0][0x630] ;  /* 0x00018c00000f7ab9 */ /* 0x000fe20000000800 */
[C---:B------:R-:W-:Y:S01]  /*163b0*/  R2UR UR16, R7.reuse ;  /* 0x00000000071072ca */ /* 0x040fe200000e0000 */
[----:B------:R-:W-:Y:S01]  /*163c0*/  ULDC UR19, c[0x0][0x154] ;  /* 0x0000550000137ab9 */ /* 0x000fe20000000800 */
[----:B------:R-:W-:Y:S01]  /*163d0*/  ISETP.NE.AND.EX P0, PT, RZ, UR13, PT, P0 ;  /* 0x0000000dff007c0c */ /* 0x000fe2000bf05300 */
[----:B------:R-:W4:Y:S01]  /*163e0*/  S2UR UR18, SR_CTAID.Y ;  /* 0x00000000001279c3 */ /* 0x000f220000002600 */
[----:B------:R-:W-:Y:S02]  /*163f0*/  R2UR UR17, R6 ;  /* 0x00000000061172ca */ /* 0x000fe400000e0000 */
[----:B------:R-:W-:-:S02]  /*16400*/  R2UR UR10, R7 ;  /* 0x00000000070a72ca */ /* 0x000fc400000e0000 */
[----:B------:R-:W-:Y:S02]  /*16410*/  R2UR UR11, R6 ;  /* 0x00000000060b72ca */ /* 0x000fe400000e0000 */
[----:B--2---:R-:W-:-:S05]  /*16420*/  I2FP.F32.U32 R0, UR6 ;  /* 0x0000000600007c45 */ /* 0x004fca0008201000 */
[----:B------:R-:W-:-:S04]  /*16430*/  FMUL R0, R0, UR4 ;  /* 0x0000000400007c20 */ /* 0x000fc80008400000 */
[----:B------:R2:W0:Y:S01]  /*16440*/  F2I.U32.TRUNC.NTZ R3, R0 ;  /* 0x0000000000037305 */ /* 0x000422000020f000 */
[----:B----4-:R-:W-:Y:S05]  /*16450*/  @!P0 BRA `(.L_x_544) ;  /* 0x0000000000308947 */ /* 0x010fea0003800000 */
        /* <DEDUP_REMOVED lines=12> */
.L_x_544:
[----:B------:R-:W-:Y:S01]  /*16520*/  USHF.R.U64 UR43, UR10, UR15, UR11 ;  /* 0x0000000f0a2b7299 */ /* 0x000fe2000800120b */
[----:B--2---:R-:W-:Y:S01]  /*16530*/  I2FP.F32.U32 R0, UR18 ;  /* 0x0000001200007c45 */ /* 0x004fe20008201000 */
[----:B------:R-:W-:Y:S02]  /*16540*/  USHF.R.U32.HI UR4, URZ, UR15, UR11 ;  /* 0x0000000f3f047299 */ /* 0x000fe4000801160b */
[----:B------:R-:W-:Y:S02]  /*16550*/  UIADD3 UR10, UP0, URZ, -UR43, URZ ;  /* 0x8000002b3f0a7290 */ /* 0x000fe4000ff1e03f */
[----:B------:R-:W-:Y:S01]  /*16560*/  FMUL R0, R0, UR19 ;  /* 0x0000001300007c20 */ /* 0x000fe20008400000 */
[----:B------:R-:W-:Y:S01]  /*16570*/  ULDC.64 UR12, c[0x0][0x620] ;  /* 0x00018800000c7ab9 */ /* 0x000fe20000000a00 */
[----:B------:R-:W-:Y:S01]  /*16580*/  UIADD3.X UR4, URZ, ~UR4, URZ, UP0, !UPT ;  /* 0x800000043f047290 */ /* 0x000fe200087fe43f */
[----:B------:R-:W-:Y:S01]  /*16590*/  UMOV UR8, UR16 ;  /* 0x0000001000087c82 */ /* 0x000fe20008000000 */
[----:B------:R-:W-:-:S02]  /*165a0*/  UMOV UR9, UR17 ;  /* 0x0000001100097c82 */ /* 0x000fc40008000000 */
[----:B------:R-:W-:Y:S01]  /*165b0*/  UIMAD UR4, UR4, UR12, URZ ;  /* 0x0000000c040472a4 */ /* 0x000fe2000f8e023f */
[----:B------:R-:W2:Y:S01]  /*165c0*/  F2I.U32.TRUNC.NTZ R0, R0 ;  /* 0x0000000000007305 */ /* 0x000ea2000020f000 */
[----:B------:R-:W-:Y:S01]  /*165d0*/  UIMAD.WIDE.U32 UR8, UR10, UR12, UR8 ;  /* 0x0000000c0a0872a5 */ /* 0x000fe2000f8e0008 */
[----:B0-----:R-:W-:Y:S01]  /*165e0*/  R2UR UR12, R3 ;  /* 0x00000000030c72ca */ /* 0x001fe200000e0000 */
[----:B------:R-:W-:Y:S01]  /*165f0*/  UIMAD UR10, UR10, UR13, UR4 ;  /* 0x0000000d0a0a72a4 */ /* 0x000fe2000f8e0204 */
[----:B------:R-:W-:Y:S01]  /*16600*/  ULDC UR11, c[0x0][0x618] ;  /* 0x00018600000b7ab9 */ /* 0x000fe20000000800 */
[----:B------:R-:W-:Y:S02]  /*16610*/  ULDC UR21, c[0x0][0x658] ;  /* 0x0001960000157ab9 */ /* 0x000fe40000000800 */
[----:B------:R-:W-:Y:S01]  /*16620*/  UIADD3 UR9, UR9, UR10, URZ ;  /* 0x0000000a09097290 */ /* 0x000fe2000fffe03f */
[----:B------:R-:W-:Y:S01]  /*16630*/  UMOV UR15, 0xffffffff ;  /* 0xffffffff000f7882 */ /* 0x000fe20000000000 */
[----:B------:R-:W-:Y:S01]  /*16640*/  ULDC.64 UR4, c[0x0][0x640] ;  /* 0x0001900000047ab9 */ /* 0x000fe20000000a00 */
[----:B------:R-:W-:Y:S01]  /*16650*/  USHF.L.U32 UR15, UR15, UR21, URZ ;  /* 0x000000150f0f7299 */ /* 0x000fe2000800063f */
[----:B------:R-:W-:Y:S01]  /*16660*/  ISETP.NE.U32.AND P0, PT, RZ, UR4, PT ;  /* 0x00000004ff007c0c */ /* 0x000fe2000bf05070 */
[----:B------:R-:W-:-:S02]  /*16670*/  USHF.R.U64 UR16, UR8, UR11, UR9 ;  /* 0x0000000b08107299 */ /* 0x000fc40008001209 */
[----:B------:R-:W-:Y:S01]  /*16680*/  USHF.R.U32.HI UR8, URZ, UR11, UR9 ;  /* 0x0000000b3f087299 */ /* 0x000fe20008011609 */
[----:B--2---:R-:W-:Y:S01]  /*16690*/  R2UR UR14, R0 ;  /* 0x00000000000e72ca */ /* 0x004fe200000e0000 */
[----:B------:R-:W-:Y:S01]  /*166a0*/  ULDC UR17, c[0x0][0x608] ;  /* 0x0001820000117ab9 */ /* 0x000fe20000000800 */
[----:B------:R-:W-:Y:S01]  /*166b0*/  ULOP3.LUT UR41, URZ, UR15, URZ, 0x33, !UPT ;  /* 0x0000000f3f297292 */ /* 0x000fe2000f8e333f */
[----:B------:R-:W-:Y:S01]  /*166c0*/  ISETP.NE.AND.EX P0, PT, RZ, UR5, PT, P0 ;  /* 0x00000005ff007c0c */ /* 0x000fe2000bf05300 */
[----:B------:R-:W-:Y:S02]  /*166d0*/  USHF.R.U64 UR15, UR16, UR17, UR8 ;  /* 0x00000011100f7299 */ /* 0x000fe40008001208 */
[----:B------:R-:W-:Y:S02]  /*166e0*/  USHF.R.U32.HI UR8, URZ, UR17, UR8 ;  /* 0x000000113f087299 */ /* 0x000fe40008011608 */
[----:B------:R-:W-:Y:S02]  /*166f0*/  UIADD3 UR12, -UR12, URZ, URZ ;  /* 0x0000003f0c0c7290 */ /* 0x000fe4000fffe13f */
[----:B------:R-:W-:Y:S01]  /*16700*/  USHF.R.U64 UR17, UR15, UR21, UR8 ;  /* 0x000000150f117299 */ /* 0x000fe20008001208 */
[----:B------:R-:W-:Y:S01]  /*16710*/  UMOV UR19, 0x1 ;  /* 0x0000000100137882 */ /* 0x000fe20000000000 */
[----:B------:R-:W-:Y:S01]  /*16720*/  ULDC UR13, c[0x0][0x144] ;  /* 0x00005100000d7ab9 */ /* 0x000fe20000000800 */
[----:B------:R-:W-:Y:S01]  /*16730*/  ULDC UR7, c[0x0][0x600] ;  /* 0x0001800000077ab9 */ /* 0x000fe20000000800 */
[----:B------:R-:W-:-:S02]  /*16740*/  USHF.L.U32 UR24, UR19, UR21, URZ ;  /* 0x0000001513187299 */ /* 0x000fc4000800063f */
[----:B------:R-:W-:Y:S02]  /*16750*/  USHF.R.U32.HI UR8, URZ, UR21, UR8 ;  /* 0x000000153f087299 */ /* 0x000fe40008011608 */
[----:B------:R-:W-:Y:S02]  /*16760*/  UIMAD UR21, UR13, UR12, UR6 ;  /* 0x0000000c0d1572a4 */ /* 0x000fe4000f8e0206 */
[----:B------:R-:W-:Y:S02]  /*16770*/  UIADD3 UR20, UR7, -0x1, URZ ;  /* 0xffffffff07147890 */ /* 0x000fe4000fffe03f */
[----:B------:R-:W-:Y:S01]  /*16780*/  UIADD3 UR19, -UR14, URZ, URZ ;  /* 0x0000003f0e137290 */ /* 0x000fe2000fffe13f */
[----:B------:R-:W-:Y:S01]  /*16790*/  ULDC UR25, c[0x0][0x148] ;  /* 0x0000520000197ab9 */ /* 0x000fe20000000800 */
[----:B------:R-:W-:Y:S01]  /*167a0*/  ULDC UR22, c[0x0][0x648] ;  /* 0x0001920000167ab9 */ /* 0x000fe20000000800 */
[----:B------:R-:W-:Y:S01]  /*167b0*/  ULDC UR23, c[0x0][0x638] ;  /* 0x00018e0000177ab9 */ /* 0x000fe20000000800 */
        /* <DEDUP_REMOVED lines=14> */
.L_x_545:
[----:B------:R-:W-:Y:S01]  /*168a0*/  UISETP.NE.AND UP0, UPT, UR45, URZ, UPT ;  /* 0x0000003f2d00728c */ /* 0x000fe2000bf05270 */
[----:B------:R-:W-:Y:S01]  /*168b0*/  IMAD.MOV.U32 R0, RZ, RZ, 0x1 ;  /* 0x00000001ff007424 */ /* 0x000fe200078e00ff */
[----:B------:R-:W-:Y:S02]  /*168c0*/  USHF.R.U64 UR4, UR6, UR22, UR8 ;  /* 0x0000001606047299 */ /* 0x000fe40008001208 */
[----:B------:R-:W-:Y:S02]  /*168d0*/  ULOP3.LUT UR41, UR15, UR41, URZ, 0xc0, !UPT ;  /* 0x000000290f297292 */ /* 0x000fe4000f8ec03f */
[----:B------:R-:W-:Y:S02]  /*168e0*/  UIADD3 UR5, -UR4, URZ, URZ ;  /* 0x0000003f04057290 */ /* 0x000fe4000fffe13f */
[----:B------:R-:W-:Y:S02]  /*168f0*/  UIMAD UR41, UR24, UR4, UR41 ;  /* 0x00000004182972a4 */ /* 0x000fe4000f8e0229 */
[----:B------:R-:W-:-:S02]  /*16900*/  ULOP3.LUT UR16, UR16, UR20, URZ, 0xc0, !UPT ;  /* 0x0000001410107292 */ /* 0x000fc4000f8ec03f */
[----:B------:R-:W-:Y:S02]  /*16910*/  @UP0 UIMAD UR21, UR25, UR19, UR18 ;  /* 0x00000013191502a4 */ /* 0x000fe4000f8e0212 */
[----:B------:R-:W-:-:S03]  /*16920*/  UIMAD UR4, UR5, UR23, UR17 ;  /* 0x00000017050472a4 */ /* 0x000fc6000f8e0211 */
[----:B------:R-:W-:Y:S01]  /*16930*/  ULDC UR5, c[0x0][0x610] ;  /* 0x0001840000057ab9 */ /* 0x000fe20000000800 */
[----:B------:R-:W-:Y:S02]  /*16940*/  UIMAD UR4, UR4, UR7, UR16 ;  /* 0x00000007040472a4 */ /* 0x000fe4000f8e0210 */
[----:B------:R-:W-:-:S04]  /*16950*/  UIMAD UR41, UR41, UR5, UR21 ;  /* 0x00000005292972a4 */ /* 0x000fc8000f8e0215 */
[----:B------:R-:W-:Y:S02]  /*16960*/  USEL UR42, UR4, UR41, !UP0 ;  /* 0x00000029042a7287 */ /* 0x000fe4000c000000 */
[----:B------:R-:W-:-:S12]  /*16970*/  USEL UR41, UR41, UR4, !UP0 ;  /* 0x0000000429297287 */ /* 0x000fd8000c000000 */
.L_x_543:
[----:B------:R-:W-:-:S13]  /*16980*/  LOP3.LUT P0, RZ, R0, 0xff, RZ, 0xc0, !PT ;  /* 0x000000ff00ff7812 */ /* 0x000fda000780c0ff */
[----:B------:R-:W-:Y:S05]  /*16990*/  @P0 BRA `(.L_x_546) ;  /* 0xfffffea800800947 */ /* 0x000fea000383ffff */
[----:B------:R-:W-:Y:S05]  /*169a0*/  EXIT ;  /* 0x000000000000794d */ /* 0x000fea0003800000 */
.L_x_7:
[----:B------:R-:W2:Y:S01]  /*169b0*/  LDL R5, [R1+0x204] ;  /* 0x0002040001057983 */ /* 0x000ea20000100800 */
[----:B------:R-:W-:-:S03]  /*169c0*/  ULDC.64 UR4, c[0x0][0x650] ;  /* 0x0001940000047ab9 */ /* 0x000fc60000000a00 */
[----:B------:R-:W3:Y:S01]  /*169d0*/  LDL R4, [R1+0x200] ;  /* 0x0002000001047983 */ /* 0x000ee20000100800 */
[----:B------:R-:W-:Y:S01]  /*169e0*/  PRMT R0, RZ, 0x7610, R0 ;  /* 0x00007610ff007816 */ /* 0x000fe20000000000 */
[----:B------:R-:W-:Y:S01]  /*169f0*/  IMAD.MOV.U32 R3, RZ, RZ, -0x1 ;  /* 0xffffffffff037424 */ /* 0x000fe200078e00ff */
[----:B------:R-:W-:Y:S01]  /*16a00*/  MOV R10, 0xffffffff ;  /* 0xffffffff000a7802 */ /* 0x000fe20000000f00 */
[----:B------:R-:W-:Y:S01]  /*16a10*/  IMAD.MOV.U32 R2, RZ, RZ, -0x1 ;  /* 0xffffffffff027424 */ /* 0x000fe200078e00ff */
[----:B--2---:R-:W-:-:S04]  /*16a20*/  ISETP.GE.U32.AND P0, PT, R5, UR4, PT ;  /* 0x0000000405007c0c */ /* 0x004fc8000bf06070 */
[----:B---3--:R-:W-:-:S13]  /*16a30*/  ISETP.GE.U32.AND.EX P0, PT, R4, UR5, PT, P0 ;  /* 0x0000000504007c0c */ /* 0x008fda000bf06100 */
        /* <DEDUP_REMOVED lines=21> */
.L_x_548:
[----:B------:R-:W-:Y:S01]  /*16b90*/  USHF.R.U64 UR4, UR14, UR19, UR15 ;  /* 0x000000130e047299 */ /* 0x000fe2000800120f */
[----:B------:R-:W-:Y:S01]  /*16ba0*/  R2UR UR7, R4 ;  /* 0x00000000040772ca */ /* 0x000fe200000e0000 */
[----:B------:R-:W-:Y:S02]  /*16bb0*/  USHF.R.U32.HI UR5, URZ, UR19, UR15 ;  /* 0x000000133f057299 */ /* 0x000fe4000801160f */
[----:B------:R-:W-:Y:S01]  /*16bc0*/  UIADD3 UR13, UP0, URZ, -UR4, URZ ;  /* 0x800000043f0d7290 */ /* 0x000fe2000ff1e03f */
[----:B------:R-:W-:Y:S01]  /*16bd0*/  ULDC.64 UR14, c[0x0][0x620] ;  /* 0x00018800000e7ab9 */ /* 0x000fe20000000a00 */
[----:B------:R-:W-:Y:S02]  /*16be0*/  UMOV UR6, UR20 ;  /* 0x0000001400067c82 */ /* 0x000fe40008000000 */
[----:B------:R-:W-:Y:S02]  /*16bf0*/  UIADD3.X UR5, URZ, ~UR5, URZ, UP0, !UPT ;  /* 0x800000053f057290 */ /* 0x000fe400087fe43f */
[----:B------:R-:W-:-:S02]  /*16c00*/  UISETP.NE.AND UP1, UPT, UR45, URZ, UPT ;  /* 0x0000003f2d00728c */ /* 0x000fc4000bf25270 */
[----:B------:R-:W-:Y:S02]  /*16c10*/  UIMAD UR5, UR5, UR14, URZ ;  /* 0x0000000e050572a4 */ /* 0x000fe4000f8e023f */
[----:B------:R-:W-:Y:S02]  /*16c20*/  UIMAD.WIDE.U32 UR6, UR13, UR14, UR6 ;  /* 0x0000000e0d0672a5 */ /* 0x000fe4000f8e0006 */
[----:B------:R-:W-:Y:S01]  /*16c30*/  UIMAD UR5, UR13, UR15, UR5 ;  /* 0x0000000f0d0572a4 */ /* 0x000fe2000f8e0205 */
[----:B------:R-:W-:Y:S02]  /*16c40*/  ULDC UR14, c[0x0][0x608] ;  /* 0x00018200000e7ab9 */ /* 0x000fe40000000800 */
[----:B------:R-:W-:Y:S01]  /*16c50*/  ULDC UR13, c[0x0][0x618] ;  /* 0x00018600000d7ab9 */ /* 0x000fe20000000800 */
[----:B------:R-:W-:Y:S01]  /*16c60*/  UIADD3 UR5, UR7, UR5, URZ ;  /* 0x0000000507057290 */ /* 0x000fe2000fffe03f */
[----:B------:R-:W-:Y:S01]  /*16c70*/  ULDC UR22, c[0x0][0x658] ;  /* 0x0001960000167ab9 */ /* 0x000fe20000000800 */
[----:B------:R-:W-:-:S02]  /*16c80*/  @UP1 UIMAD UR8, UR11, UR12, UR10 ;  /* 0x0000000c0b0812a4 */ /* 0x000fc4000f8e020a */
[----:B------:R-:W-:Y:S02]  /*16c90*/  USHF.R.U64 UR17, UR6, UR13, UR5 ;  /* 0x0000000d06117299 */ /* 0x000fe40008001205 */
[----:B------:R-:W-:Y:S01]  /*16ca0*/  USHF.R.U32.HI UR5, URZ, UR13, UR5 ;  /* 0x0000000d3f057299 */ /* 0x000fe20008011605 */
[----:B------:R-:W-:Y:S01]  /*16cb0*/  ULDC.64 UR6, c[0x0][0x640] ;  /* 0x0001900000067ab9 */ /* 0x000fe20000000a00 */
[----:B------:R-:W-:Y:S01]  /*16cc0*/  UMOV UR10, 0xffffffff ;  /* 0xffffffff000a7882 */ /* 0x000fe20000000000 */
[----:B------:R-:W-:Y:S01]  /*16cd0*/  ISETP.NE.U32.AND P0, PT, RZ, UR6, PT ;  /* 0x00000006ff007c0c */ /* 0x000fe2000bf05070 */
[----:B------:R-:W-:Y:S02]  /*16ce0*/  USHF.R.U64 UR18, UR17, UR14, UR5 ;  /* 0x0000000e11127299 */ /* 0x000fe40008001205 */
[----:B------:R-:W-:Y:S01]  /*16cf0*/  USHF.R.U32.HI UR5, URZ, UR14, UR5 ;  /* 0x0000000e3f057299 */ /* 0x000fe20008011605 */
[----:B------:R-:W-:Y:S01]  /*16d00*/  ISETP.NE.AND.EX P0, PT, RZ, UR7, PT, P0 ;  /* 0x00000007ff007c0c */ /* 0x000fe2000bf05300 */
[----:B------:R-:W-:-:S02]  /*16d10*/  USHF.L.U32 UR11, UR10, UR22, URZ ;  /* 0x000000160a0b7299 */ /* 0x000fc4000800063f */
[----:B------:R-:W-:Y:S01]  /*16d20*/  USHF.R.U64 UR19, UR18, UR22, UR5 ;  /* 0x0000001612137299 */ /* 0x000fe20008001205 */
[----:B------:R-:W-:Y:S01]  /*16d30*/  ULDC UR20, c[0x0][0x600] ;  /* 0x0001800000147ab9 */ /* 0x000fe20000000800 */
[----:B------:R-:W-:Y:S02]  /*16d40*/  USHF.R.U32.HI UR10, URZ, UR22, UR5 ;  /* 0x000000163f0a7299 */ /* 0x000fe40008011605 */
[----:B------:R-:W-:Y:S02]  /*16d50*/  UIADD3 UR21, UR20, -0x1, URZ ;  /* 0xffffffff14157890 */ /* 0x000fe4000fffe03f */
[----:B------:R-:W-:Y:S01]  /*16d60*/  ULOP3.LUT UR26, URZ, UR11, URZ, 0x33, !UPT ;  /* 0x0000000b3f1a7292 */ /* 0x000fe2000f8e333f */
        /* <DEDUP_REMOVED lines=17> */
.L_x_549:
[----:B------:R-:W-:Y:S01]  /*16e80*/  USHF.R.U64 UR6, UR5, UR23, UR10 ;  /* 0x0000001705067299 */ /* 0x000fe2000800120a */
[----:B------:R-:W-:Y:S01]  /*16e90*/  IMAD.MOV.U32 R0, RZ, RZ, 0x1 ;  /* 0x00000001ff007424 */ /* 0x000fe200078e00ff */
[----:B------:R-:W-:Y:S01]  /*16ea0*/  USHF.L.U32 UR25, UR25, UR22, URZ ;  /* 0x0000001619197299 */ /* 0x000fe2000800063f */
[----:B------:R-:W-:Y:S01]  /*16eb0*/  IMAD.U32 R10, RZ, RZ, UR4 ;  /* 0x00000004ff0a7e24 */ /* 0x000fe2000f8e00ff */
[----:B------:R-:W-:Y:S02]  /*16ec0*/  ULOP3.LUT UR5, UR18, UR26, URZ, 0xc0, !UPT ;  /* 0x0000001a12057292 */ /* 0x000fe4000f8ec03f */
[----:B------:R-:W-:Y:S02]  /*16ed0*/  UIADD3 UR7, -UR6, URZ, URZ ;  /* 0x0000003f06077290 */ /* 0x000fe4000fffe13f */
[----:B------:R-:W-:Y:S02]  /*16ee0*/  UIMAD UR6, UR25, UR6, UR5 ;  /* 0x00000006190672a4 */ /* 0x000fe4000f8e0205 */
[----:B------:R-:W-:-:S02]  /*16ef0*/  ULOP3.LUT UR17, UR17, UR21, URZ, 0xc0, !UPT ;  /* 0x0000001511117292 */ /* 0x000fc4000f8ec03f */
[----:B------:R-:W-:Y:S02]  /*16f00*/  UIMAD UR5, UR7, UR24, UR19 ;  /* 0x00000018070572a4 */ /* 0x000fe4000f8e0213 */
[----:B------:R-:W-:Y:S01]  /*16f10*/  UISETP.NE.AND UP0, UPT, UR45, URZ, UPT ;  /* 0x0000003f2d00728c */ /* 0x000fe2000bf05270 */
[----:B------:R-:W-:Y:S01]  /*16f20*/  ULDC UR7, c[0x0][0x610] ;  /* 0x0001840000077ab9 */ /* 0x000fe20000000800 */
[----:B------:R-:W-:Y:S02]  /*16f30*/  UIMAD UR5, UR5, UR20, UR17 ;  /* 0x00000014050572a4 */ /* 0x000fe4000f8e0211 */
[----:B------:R-:W-:-:S04]  /*16f40*/  UIMAD UR8, UR6, UR7, UR8 ;  /* 0x00000007060872a4 */ /* 0x000fc8000f8e0208 */
[----:B------:R-:W-:Y:S02]  /*16f50*/  USEL UR6, UR5, UR8, !UP0 ;  /* 0x0000000805067287 */ /* 0x000fe4000c000000 */
[----:B------:R-:W-:-:S04]  /*16f60*/  USEL UR8, UR8, UR5, !UP0 ;  /* 0x0000000508087287 */ /* 0x000fc8000c000000 */
[----:B------:R-:W-:Y:S02]  /*16f70*/  IMAD.U32 R2, RZ, RZ, UR6 ;  /* 0x00000006ff027e24 */ /* 0x000fe4000f8e00ff */
[----:B------:R-:W-:-:S07]  /*16f80*/  IMAD.U32 R3, RZ, RZ, UR8 ;  /* 0x00000008ff037e24 */ /* 0x000fce000f8e00ff */
.L_x_547:
[----:B------:R-:W-:-:S08]  /*16f90*/  NOP ;  /* 0x0000000000007918 */ /* 0x000fd00000000000 */
[----:B0-----:R-:W0:-:S00]  /*16fa0*/  USETMAXREG.DEALLOC.CTAPOOL 0x18 ;  /* 0x00000018000079c8 */ /* 0x001e0000080e0500 */
[----:B------:R-:W-:-:S13]  /*16fb0*/  ISETP.NE.AND P0, PT, RZ, UR9, PT ;  /* 0x00000009ff007c0c */ /* 0x000fda000bf05270 */
[----:B------:R-:W-:Y:S05]  /*16fc0*/  @P0 EXIT ;  /* 0x000000000000094d */ /* 0x000fea0003800000 */
[----:B0-----:R-:W-:Y:S01]  /*16fd0*/  LOP3.LUT P0, RZ, R0, 0xff, RZ, 0xc0, !PT ;  /* 0x000000ff00ff7812 */ /* 0x001fe2000780c0ff */
[----:B------:R-:W-:Y:S01]  /*16fe0*/  IMAD.MOV.U32 R6, RZ, RZ, RZ ;  /* 0x000000ffff067224 */ /* 0x000fe200078e00ff */
[----:B------:R-:W-:-:S11]  /*16ff0*/  MOV R7, 0x1 ;  /* 0x0000000100077802 */ /* 0x000fd60000000f00 */
[----:B------:R-:W-:Y:S05]  /*17000*/  @!P0 BRA `(.L_x_550) ;  /* 0x0000000c007c8947 */ /* 0x000fea0003800000 */
[----:B------:R-:W0:Y:S01]  /*17010*/  S2UR UR14, SR_CgaCtaId ;  /* 0x00000000000e79c3 */ /* 0x000e220000008800 */
[----:B------:R-:W-:Y:S01]  /*17020*/  ULDC UR4, c[0x0][0x28c] ;  /* 0x0000a30000047ab9 */ /* 0x000fe20000000800 */
[----:B------:R-:W-:Y:S01]  /*17030*/  ULDC UR8, c[0x0][0x658] ;  /* 0x0001960000087ab9 */ /* 0x000fe20000000800 */
[----:B------:R-:W-:Y:S01]  /*17040*/  UIADD3 UR9, UR4, 0x1f, URZ ;  /* 0x0000001f04097890 */ /* 0x000fe2000fffe03f */
[----:B------:R-:W-:Y:S01]  /*17050*/  BSSY B0, `(.L_x_550) ;  /* 0x00000da000007945 */ /* 0x000fe20003800000 */
[----:B------:R-:W-:Y:S01]  /*17060*/  UMOV UR7, 0xffffffff ;  /* 0xffffffff00077882 */ /* 0x000fe20000000000 */
[----:B------:R-:W-:Y:S01]  /*17070*/  ULDC UR6, c[0x0][0xc] ;  /* 0x0000030000067ab9 */ /* 0x000fe20000000800 */
[----:B------:R-:W-:Y:S01]  /*17080*/  USHF.L.U32 UR11, UR7, UR8, URZ ;  /* 0x00000008070b7299 */ /* 0x000fe2000800063f */
[----:B------:R-:W-:Y:S01]  /*17090*/  IMAD.MOV.U32 R9, RZ, RZ, 0x1 ;  /* 0x00000001ff097424 */ /* 0x000fe200078e00ff */
[----:B------:R-:W-:Y:S01]  /*170a0*/  USHF.R.S32.HI UR10, URZ, 0x1f, UR9 ;  /* 0x0000001f3f0a7899 */ /* 0x000fe20008011409 */
[----:B------:R-:W-:Y:S01]  /*170b0*/  IMAD.MOV.U32 R7, RZ, RZ, 0x1 ;  /* 0x00000001ff077424 */ /* 0x000fe200078e00ff */
[----:B------:R-:W-:Y:S01]  /*170c0*/  ULDC UR5, c[0x0][0x600] ;  /* 0x0001800000057ab9 */ /* 0x000fe20000000800 */
[----:B------:R-:W-:Y:S01]  /*170d0*/  ULDC UR7, c[0x0][0x10] ;  /* 0x0000040000077ab9 */ /* 0x000fe20000000800 */
[----:B------:R-:W-:Y:S01]  /*170e0*/  UMOV UR12, 0x1 ;  /* 0x00000001000c7882 */ /* 0x000fe20000000000 */
[----:B------:R-:W-:Y:S01]  /*170f0*/  UIADD3 UR4, UR5, -0x1, URZ ;  /* 0xffffffff05047890 */ /* 0x000fe2000fffe03f */
[----:B------:R-:W-:Y:S01]  /*17100*/  IMAD.MOV.U32 R6, RZ, RZ, RZ ;  /* 0x000000ffff067224 */ /* 0x000fe200078e00ff */
[----:B------:R-:W-:-:S02]  /*17110*/  UIMAD.WIDE.U32 UR6, UR6, UR7, URZ ;  /* 0x00000007060672a5 */ /* 0x000fc4000f8e003f */
[----:B------:R-:W-:Y:S02]  /*17120*/  USHF.L.U32 UR5, UR12, UR8, URZ ;  /* 0x000000080c057299 */ /* 0x000fe4000800063f */
[----:B------:R-:W-:Y:S01]  /*17130*/  ULEA.HI UR10, UR10, UR9, URZ, 0x5 ;  /* 0x000000090a0a7291 */ /* 0x000fe2000f8f283f */
[----:B------:R-:W-:Y:S01]  /*17140*/  ULDC UR8, c[0x0][0x14] ;  /* 0x0000050000087ab9 */ /* 0x000fe20000000800 */
[----:B------:R-:W-:Y:S01]  /*17150*/  ULOP3.LUT UR26, UR40, 0x2, URZ, 0xfc, !UPT ;  /* 0x00000002281a7892 */ /* 0x000fe2000f8efc3f */
[----:B0-----:R-:W-:Y:S01]  /*17160*/  MOV R0, UR14 ;  /* 0x0000000e00007c02 */ /* 0x001fe20008000f00 */
[----:B------:R-:W-:Y:S02]  /*17170*/  UIMAD UR13, UR7, UR8, URZ ;  /* 0x00000008070d72a4 */ /* 0x000fe4000f8e023f */
[----:B------:R-:W-:Y:S02]  /*17180*/  UIMAD.WIDE.U32 UR22, UR6, UR8, URZ ;  /* 0x00000008061672a5 */ /* 0x000fe4000f8e003f */
[----:B------:R-:W-:-:S02]  /*17190*/  USHF.R.S32.HI UR7, URZ, 0x5, UR10 ;  /* 0x000000053f077899 */ /* 0x000fc4000801140a */
[----:B------:R-:W-:Y:S02]  /*171a0*/  ULOP3.LUT UR6, URZ, UR11, URZ, 0x33, !UPT ;  /* 0x0000000b3f067292 */ /* 0x000fe4000f8e333f */
[----:B------:R-:W-:Y:S02]  /*171b0*/  UIADD3 UR13, UR23, UR13, URZ ;  /* 0x0000000d170d7290 */ /* 0x000fe4000fffe03f */
[----:B------:R-:W-:Y:S01]  /*171c0*/  UIADD3 UR27, UR7, 0x1, URZ ;  /* 0x00000001071b7890 */ /* 0x000fe2000fffe03f */
[----:B------:R-:W-:-:S11]  /*171d0*/  ULDC.64 UR24, c[0x0][0x198] ;  /* 0x0000660000187ab9 */ /* 0x000fd60000000a00 */
.L_x_561:
[----:B------:R-:W-:-:S03]  /*171e0*/  UMOV UR8, 0xffffffff ;  /* 0xffffffff00087882 */ /* 0x000fc60000000000 */
[----:B------:R-:W-:Y:S05]  /*171f0*/  BRA.DIV UR8, `(.L_x_551) ;  /* 0x0000001208587947 */ /* 0x000fea000b800000 */
[----:B------:R-:W-:-:S13]  /*17200*/  ELECT P6, URZ, PT ;  /* 0x00000000003f782f */ /* 0x000fda00038c0000 */
.L_x_575:
[----:B------:R-:W0:Y:S01]  /*17210*/  LDC R4, c[0x0][0x28c] ;  /* 0x0000a300ff047b82 */ /* 0x000e220000000800 */
[----:B------:R-:W-:Y:S01]  /*17220*/  BSSY B1, `(.L_x_552) ;  /* 0x000003d000017945 */ /* 0x000fe20003800000 */
[----:B0-----:R-:W-:-:S13]  /*17230*/  ISETP.LT.OR P6, PT, R4, 0x1, !P6 ;  /* 0x000000010400780c */ /* 0x001fda00077c1670 */
[----:B------:R-:W-:Y:S05]  /*17240*/  @P6 BRA `(.L_x_553) ;  /* 0x0000000000e86947 */ /* 0x000fea0003800000 */
[----:B------:R-:W-:Y:S01]  /*17250*/  IMAD R3, R3, 0x2, R0 ;  /* 0x0000000203037824 */ /* 0x000fe200078e0200 */
[----:B------:R-:W-:Y:S01]  /*17260*/  MOV R14, UR27 ;  /* 0x0000001b000e7c02 */ /* 0x000fe20008000f00 */
[----:B------:R-:W-:Y:S02]  /*17270*/  IMAD.SHL.U32 R2, R2, 0x100, RZ ;  /* 0x0000010002027824 */ /* 0x000fe400078e00ff */
[----:B------:R-:W-:Y:S02]  /*17280*/  IMAD.SHL.U32 R3, R3, 0x80, RZ ;  /* 0x0000008003037824 */ /* 0x000fe400078e00ff */
[----:B------:R-:W-:Y:S02]  /*17290*/  IMAD.MOV.U32 R12, RZ, RZ, RZ ;  /* 0x000000ffff0c7224 */ /* 0x000fe400078e00ff */
[----:B------:R-:W-:Y:S02]  /*172a0*/  IMAD.MOV.U32 R4, RZ, RZ, R7 ;  /* 0x000000ffff047224 */ /* 0x000fe400078e0007 */
[----:B------:R-:W-:-:S07]  /*172b0*/  IMAD.MOV.U32 R5, RZ, RZ, R6 ;  /* 0x000000ffff057224 */ /* 0x000fce00078e0006 */
.L_x_556:
[----:B------:R-:W0:Y:S01]  /*172c0*/  S2UR UR8, SR_CgaCtaId ;  /* 0x00000000000879c3 */ /* 0x000e220000008800 */
[----:B------:R-:W1:Y:S01]  /*172d0*/  S2R R13, SR_TID.X ;  /* 0x00000000000d7919 */ /* 0x000e620000002100 */
[----:B------:R-:W-:Y:S01]  /*172e0*/  MOV R11, 0x400 ;  /* 0x00000400000b7802 */ /* 0x000fe20000000f00 */
[----:B0-----:R-:W-:-:S05]  /*172f0*/  IMAD.U32 R0, RZ, RZ, UR8 ;  /* 0x00000008ff007e24 */ /* 0x001fca000f8e00ff */
[----:B------:R-:W-:Y:S02]  /*17300*/  LEA R16, R0, R11, 0x18 ;  /* 0x0000000b00107211 */ /* 0x000fe400078ec0ff */
[----:B------:R-:W-:Y:S02]  /*17310*/  SHF.L.U32 R11, R4, 0x1f, RZ ;  /* 0x0000001f040b7819 */ /* 0x000fe400000006ff */
[----:B-1----:R-:W-:Y:S01]  /*17320*/  LOP3.LUT P1, RZ, R13, 0x7f, RZ, 0xc0, !PT ;  /* 0x0000007f0dff7812 */ /* 0x002fe2000782c0ff */
[----:B------:R-:W-:-:S04]  /*17330*/  IMAD R8, R5, 0x8, R16 ;  /* 0x0000000805087824 */ /* 0x000fc800078e0210 */
[----:B------:R-:W0:Y:S08]  /*17340*/  SYNCS.PHASECHK.TRANS64.TRYWAIT P0, [R8+URZ+0x38], R11 ;  /* 0x0000380b080075a7 */ /* 0x000e30000800017f */
[----:B------:R-:W1:Y:S01]  /*17350*/  @!P1 LDC R13, c[0x0][0x500] ;  /* 0x00014000ff0d9b82 */ /* 0x000e620000000800 */
[----:B0-----:R-:W-:Y:S05]  /*17360*/  @!P0 BRA `(.L_x_554) ;  /* 0x00000010001c8947 */ /* 0x001fea0003800000 */
.L_x_576:
[----:B------:R-:W-:Y:S01]  /*17370*/  UPRMT UR8, UR26, 0x9910, URZ ;  /* 0x000099101a087896 */ /* 0x000fe2000800003f */
[----:B-1----:R1:W-:Y:S03]  /*17380*/  @!P1 SYNCS.ARRIVE.TRANS64 RZ, [R8+URZ], R13 ;  /* 0x0000000d08ff99a7 */ /* 0x0023e6000800003f */
[----:B------:R-:W-:-:S06]  /*17390*/  UISETP.NE.AND UP0, UPT, UR8, 0x2, UPT ;  /* 0x000000020800788c */ /* 0x000fcc000bf05270 */
[----:B------:R-:W-:-:S13]  /*173a0*/  PLOP3.LUT P0, PT, PT, PT, UP0, 0x80, 0x0 ;  /* 0x000000000000781c */ /* 0x000fda0003f0f008 */
[----:B-1----:R-:W-:Y:S05]  /*173b0*/  @P0 BRA `(.L_x_555) ;  /* 0x0000000000040947 */ /* 0x002fea0003800000 */
[----:B------:R-:W-:Y:S01]  /*173c0*/  BPT.TRAP 0x1 ;  /* 0x000000040000795c */ /* 0x000fe20000300000 */
.L_x_555:
[----:B0-----:R-:W-:Y:S01]  /*173d0*/  LEA R11, R5, R0, 0x1 ;  /* 0x00000000050b7211 */ /* 0x001fe200078e08ff */
[----:B------:R-:W-:Y:S01]  /*173e0*/  VIADD R14, R14, 0xffffffff ;  /* 0xffffffff0e0e7836 */ /* 0x000fe20000000000 */
[----:B------:R-:W-:Y:S01]  /*173f0*/  R2UR UR19, R3 ;  /* 0x00000000031372ca */ /* 0x000fe200000e0000 */
[----:B------:R-:W-:Y:S01]  /*17400*/  UIADD3 UR14, UP0, UR24, 0xf0, URZ ;  /* 0x000000f0180e7890 */ /* 0x000fe2000ff1e03f */
[----:B------:R-:W-:Y:S01]  /*17410*/  R2UR UR9, R8 ;  /* 0x00000000080972ca */ /* 0x000fe200000e0000 */
[----:B------:R-:W-:Y:S01]  /*17420*/  IMAD.SHL.U32 R11, R11, 0x1000, RZ ;  /* 0x000010000b0b7824 */ /* 0x000fe200078e00ff */
[----:B------:R-:W-:Y:S01]  /*17430*/  R2UR UR10, R12 ;  /* 0x000000000c0a72ca */ /* 0x000fe200000e0000 */
[----:B------:R-:W-:Y:S01]  /*17440*/  UIADD3 UR28, UP1, UR24, 0x1f0, URZ ;  /* 0x000001f0181c7890 */ /* 0x000fe2000ff3e03f */
[----:B------:R-:W-:Y:S01]  /*17450*/  R2UR UR12, R10 ;  /* 0x000000000a0c72ca */ /* 0x000fe200000e0000 */
[--C-:B------:R-:W-:Y:S01]  /*17460*/  IMAD R11, R11, 0x2, R16.reuse ;  /* 0x000000020b0b7824 */ /* 0x100fe200078e0210 */
[----:B------:R-:W-:Y:S01]  /*17470*/  R2UR UR20, R2 ;  /* 0x00000000021472ca */ /* 0x000fe200000e0000 */
[----:B------:R-:W-:Y:S01]  /*17480*/  IMAD R16, R5, 0x4000, R16 ;  /* 0x0000400005107824 */ /* 0x000fe200078e0210 */
[----:B------:R-:W-:Y:S01]  /*17490*/  UIADD3.X UR15, URZ, UR25, URZ, UP0, !UPT ;  /* 0x000000193f0f7290 */ /* 0x000fe200087fe43f */
[----:B------:R-:W-:Y:S01]  /*174a0*/  ISETP.GT.AND P1, PT, R14, 0x1, PT ;  /* 0x000000010e00780c */ /* 0x000fe20003f24270 */
[----:B------:R-:W-:Y:S01]  /*174b0*/  UIADD3.X UR29, URZ, UR25, URZ, UP1, !UPT ;  /* 0x000000193f1d7290 */ /* 0x000fe20008ffe43f */
[----:B------:R-:W-:Y:S01]  /*174c0*/  R2UR UR8, R11 ;  /* 0x000000000b0872ca */ /* 0x000fe200000e0000 */
[----:B------:R-:W-:Y:S01]  /*174d0*/  UMOV UR21, 0x30000 ;  /* 0x0003000000157882 */ /* 0x000fe20000000000 */
[----:B------:R-:W-:Y:S01]  /*174e0*/  R2UR UR11, R16 ;  /* 0x00000000100b72ca */ /* 0x000fe200000e0000 */
[----:B------:R-:W-:Y:S01]  /*174f0*/  UMOV UR16, 0x0 ;  /* 0x0000000000107882 */ /* 0x000fe20000000000 */
[----:B------:R-:W-:Y:S01]  /*17500*/  IADD3 R5, R5, 0x1, RZ ;  /* 0x0000000105057810 */ /* 0x000fe20007ffe0ff */
[----:B------:R-:W-:Y:S01]  /*17510*/  UMOV UR17, 0x10000000 ;  /* 0x1000000000117882 */ /* 0x000fe20000000000 */
[----:B------:R-:W-:-:S02]  /*17520*/  VIADD R12, R12, 0x20 ;  /* 0x000000200c0c7836 */ /* 0x000fc40000000000 */
[----:B------:R-:W-:-:S04]  /*17530*/  ISETP.NE.AND P0, PT, R5, 0x7, PT ;  /* 0x000000070500780c */ /* 0x000fc80003f05270 */
[----:B------:R-:W-:Y:S01]  /*17540*/  SEL R11, RZ, 0x1, P0 ;  /* 0x00000001ff0b7807 */ /* 0x000fe20000000000 */
[----:B------:R-:W-:Y:S01]  /*17550*/  UIADD3 UR8, UR8, 0x180, URZ ;  /* 0x0000018008087890 */ /* 0x000fe2000fffe03f */
[----:B------:R-:W-:Y:S01]  /*17560*/  SEL R5, R5, RZ, P0 ;  /* 0x000000ff05057207 */ /* 0x000fe20000000000 */
[----:B------:R-:W-:Y:S01]  /*17570*/  UIADD3 UR18, UR11, 0x1c180, URZ ;  /* 0x0001c1800b127890 */ /* 0x000fe2000fffe03f */
[----:B------:R-:W-:Y:S02]  /*17580*/  LOP3.LUT R4, R4, R11, RZ, 0x3c, !PT ;  /* 0x0000000b04047212 */ /* 0x000fe400078e3cff */
[----:B------:R-:W-:-:S04]  /*17590*/  UMOV UR11, UR19 ;  /* 0x00000013000b7c82 */ /* 0x000fc80008000000 */
[----:B------:R0:W-:Y:S02]  /*175a0*/  UTMALDG.3D.MULTICAST [UR8], [UR14], UR21, desc[UR16] ;  /* 0x000010080e0073b4 */ /* 0x0001e40008011815 */
[----:B0-----:R-:W-:Y:S01]  /*175b0*/  UMOV UR8, UR18 ;  /* 0x0000001200087c82 */ /* 0x001fe20008000000 */
[----:B------:R-:W-:Y:S02]  /*175c0*/  UMOV UR11, UR20 ;  /* 0x00000014000b7c82 */ /* 0x000fe40008000000 */
[----:B------:R0:W-:Y:S02]  /*175d0*/  UTMALDG.3D [UR8], [UR28], desc[UR16] ;  /* 0x000010081c0075b4 */ /* 0x0001e40008011000 */
[----:B0-----:R-:W-:Y:S05]  /*175e0*/  @P1 BRA `(.L_x_556) ;  /* 0xfffffffc00341947 */ /* 0x001fea000383ffff */
.L_x_553:
[----:B------:R-:W-:Y:S05]  /*175f0*/  BSYNC B1 ;  /* 0x0000000000017941 */ /* 0x000fea0003800000 */
.L_x_552:
[----:B------:R-:W2:Y:S01]  /*17600*/  LDL.LU R15, [R1+0x200] ;  /* 0x00020000010f7983 */ /* 0x000ea20000300800 */
[----:B------:R-:W-:Y:S01]  /*17610*/  LOP3.LUT P1, RZ, R9, 0xff, RZ, 0xc0, !PT ;  /* 0x000000ff09ff7812 */ /* 0x000fe2000782c0ff */
[----:B------:R-:W-:Y:S01]  /*17620*/  VIADD R5, R6, UR7 ;  /* 0x0000000706057c36 */ /* 0x000fe20008000000 */
[----:B------:R-:W-:Y:S01]  /*17630*/  ULDC.64 UR8, c[0x0][0x650] ;  /* 0x0001940000087ab9 */ /* 0x000fe20000000a00 */
[----:B------:R-:W3:Y:S01]  /*17640*/  LDL.LU R13, [R1+0x204] ;  /* 0x00020400010d7983 */ /* 0x000ee20000300800 */
[----:B------:R-:W-:Y:S01]  /*17650*/  UISETP.GE.U32.AND UP0, UPT, UR7, 0x7, UPT ;  /* 0x000000070700788c */ /* 0x000fe2000bf06070 */
[C---:B------:R-:W-:Y:S01]  /*17660*/  IMAD.WIDE.U32 R2, R5.reuse, 0x24924925, RZ ;  /* 0x2492492505027825 */ /* 0x040fe200078e00ff */
[C---:B------:R-:W-:Y:S01]  /*17670*/  ISETP.GT.U32.AND P0, PT, R5.reuse, 0x6, PT ;  /* 0x000000060500780c */ /* 0x040fe20003f04070 */
[----:B------:R-:W-:Y:S01]  /*17680*/  BSSY B1, `(.L_x_557) ;  /* 0x0000074000017945 */ /* 0x000fe20003800000 */
[----:B------:R-:W-:Y:S02]  /*17690*/  MOV R10, 0xffffffff ;  /* 0xffffffff000a7802 */ /* 0x000fe40000000f00 */
[----:B------:R-:W-:-:S02]  /*176a0*/  IADD3 R2, R5, -R3, RZ ;  /* 0x8000000305027210 */ /* 0x000fc40007ffe0ff */
[----:B------:R-:W-:Y:S01]  /*176b0*/  PRMT R4, RZ, 0x7610, R4 ;  /* 0x00007610ff047816 */ /* 0x000fe20000000004 */
[----:B------:R-:W0:Y:S01]  /*176c0*/  @P1 S2R R0, SR_CgaCtaId ;  /* 0x0000000000001919 */ /* 0x000e220000008800 */
[----:B------:R-:W-:Y:S01]  /*176d0*/  LEA.HI R3, R2, R3, RZ, 0x1f ;  /* 0x0000000302037211 */ /* 0x000fe200078ff8ff */
[----:B------:R-:W-:Y:S01]  /*176e0*/  IMAD.U32 R2, RZ, RZ, UR7 ;  /* 0x00000007ff027e24 */ /* 0x000fe2000f8e00ff */
[----:B------:R-:W-:Y:S02]  /*176f0*/  @P1 MOV R9, 0x400 ;  /* 0x0000040000091802 */ /* 0x000fe40000000f00 */
[----:B------:R-:W-:Y:S01]  /*17700*/  SHF.R.U32.HI R6, RZ, 0x2, R3 ;  /* 0x00000002ff067819 */ /* 0x000fe20000011603 */
[----:B------:R-:W-:Y:S01]  /*17710*/  IMAD.MOV.U32 R3, RZ, RZ, -0x1 ;  /* 0xffffffffff037424 */ /* 0x000fe200078e00ff */
[----:B------:R-:W-:-:S04]  /*17720*/  ISETP.LT.U32.AND P0, PT, R2, 0x7, P0 ;  /* 0x000000070200780c */ /* 0x000fc80000701070 */
[----:B------:R-:W-:-:S04]  /*17730*/  SEL R2, RZ, 0x1, !P0 ;  /* 0x00000001ff027807 */ /* 0x000fc80004000000 */
[----:B------:R-:W-:Y:S01]  /*17740*/  LOP3.LUT R7, R7, R2, RZ, 0x3c, !PT ;  /* 0x0000000207077212 */ /* 0x000fe200078e3cff */
[----:B------:R-:W-:Y:S01]  /*17750*/  IMAD.MOV.U32 R2, RZ, RZ, -0x1 ;  /* 0xffffffffff027424 */ /* 0x000fe200078e00ff */
[----:B0-----:R-:W-:-:S04]  /*17760*/  @P1 LEA R9, R0, R9, 0x18 ;  /* 0x0000000900091211 */ /* 0x001fc800078ec0ff */
[----:B------:R0:W-:Y:S01]  /*17770*/  @P1 SYNCS.ARRIVE.TRANS64.A1T0 RZ, [R9+URZ+0x88], RZ ;  /* 0x000088ff09ff19a7 */ /* 0x0001e2000810003f */
[----:B------:R-:W-:Y:S02]  /*17780*/  PLOP3.LUT P1, PT, PT, PT, UP0, 0x80, 0x0 ;  /* 0x000000000000781c */ /* 0x000fe40003f2f008 */
[----:B0-----:R-:W-:-:S11]  /*17790*/  PRMT R9, RZ, 0x7610, R9 ;  /* 0x00007610ff097816 */ /* 0x001fd60000000009 */
[----:B------:R-:W-:Y:S01]  /*177a0*/  @P1 LOP3.LUT R7, R7, 0x1, R6, 0x78, !PT ;  /* 0x0000000107071812 */ /* 0x000fe200078e7806 */
[----:B------:R-:W-:Y:S01]  /*177b0*/  IMAD R6, R6, -0x7, R5 ;  /* 0xfffffff906067824 */ /* 0x000fe200078e0205 */
[----:B---3--:R-:W-:-:S04]  /*177c0*/  IADD3 R13, P0, R13, UR22, RZ ;  /* 0x000000160d0d7c10 */ /* 0x008fc8000ff1e0ff */
[----:B--2---:R-:W-:Y:S01]  /*177d0*/  IADD3.X R15, R15, UR13, RZ, P0, !PT ;  /* 0x0000000d0f0f7c10 */ /* 0x004fe200087fe4ff */
[----:B------:R0:W-:Y:S01]  /*177e0*/  STL [R1+0x204], R13 ;  /* 0x0002040d01007387 */ /* 0x0001e20000100800 */
[----:B------:R-:W-:-:S03]  /*177f0*/  ISETP.GE.U32.AND P0, PT, R13, UR8, PT ;  /* 0x000000080d007c0c */ /* 0x000fc6000bf06070 */
[----:B------:R0:W-:Y:S01]  /*17800*/  STL [R1+0x200], R15 ;  /* 0x0002000f01007387 */ /* 0x0001e20000100800 */
[----:B------:R-:W-:-:S13]  /*17810*/  ISETP.GE.U32.AND.EX P0, PT, R15, UR9, PT, P0 ;  /* 0x000000090f007c0c */ /* 0x000fda000bf06100 */
[----:B0-----:R-:W-:Y:S05]  /*17820*/  @P0 BRA `(.L_x_558) ;  /* 0x0000000400640947 */ /* 0x001fea0003800000 */
[----:B------:R-:W0:Y:S01]  /*17830*/  S2R R8, SR_CTAID.X ;  /* 0x0000000000087919 */ /* 0x000e220000002500 */
[----:B------:R-:W-:Y:S01]  /*17840*/  ULDC UR8, c[0x0][0x150] ;  /* 0x0000540000087ab9 */ /* 0x000fe20000000800 */
[----:B------:R-:W1:Y:S01]  /*17850*/  LDC R3, c[0x0][0x144] ;  /* 0x00005100ff037b82 */ /* 0x000e620000000800 */
[----:B------:R-:W-:Y:S01]  /*17860*/  UISETP.NE.AND UP0, UPT, UR45, URZ, UPT ;  /* 0x0000003f2d00728c */ /* 0x000fe2000bf05270 */
[----:B------:R-:W2:Y:S01]  /*17870*/  S2R R5, SR_CTAID.Y ;  /* 0x0000000000057919 */ /* 0x000ea20000002600 */
[----:B------:R-:W-:-:S04]  /*17880*/  ULDC UR11, c[0x0][0x630] ;  /* 0x00018c00000b7ab9 */ /* 0x000fc80000000800 */
[----:B------:R-:W-:Y:S01]  /*17890*/  PLOP3.LUT P0, PT, PT, PT, UP0, 0x80, 0x0 ;  /* 0x000000000000781c */ /* 0x000fe20003f0f008 */
[----:B------:R-:W3:Y:S01]  /*178a0*/  LDC R12, c[0x0][0x148] ;  /* 0x00005200ff0c7b82 */ /* 0x000ee20000000800 */
[----:B0-----:R-:W-:Y:S02]  /*178b0*/  I2FP.F32.U32 R2, R8 ;  /* 0x0000000800027245 */ /* 0x001fe40000201000 */
[----:B--2---:R-:W-:-:S03]  /*178c0*/  I2FP.F32.U32 R4, R5 ;  /* 0x0000000500047245 */ /* 0x004fc60000201000 */
[----:B------:R-:W-:Y:S01]  /*178d0*/  FMUL R2, R2, UR8 ;  /* 0x0000000802027c20 */ /* 0x000fe20008400000 */
[----:B------:R-:W-:Y:S02]  /*178e0*/  ULDC UR8, c[0x0][0x154] ;  /* 0x0000550000087ab9 */ /* 0x000fe40000000800 */
[----:B------:R-:W-:Y:S01]  /*178f0*/  FMUL R10, R4, UR8 ;  /* 0x00000008040a7c20 */ /* 0x000fe20008400000 */
[----:B------:R-:W-:Y:S02]  /*17900*/  ULDC.64 UR8, c[0x0][0x628] ;  /* 0x00018a0000087ab9 */ /* 0x000fe40000000a00 */
[----:B------:R-:W0:Y:S08]  /*17910*/  F2I.U32.TRUNC.NTZ R2, R2 ;  /* 0x0000000200027305 */ /* 0x000e30000020f000 */
[----:B------:R-:W2:Y:S01]  /*17920*/  F2I.U32.TRUNC.NTZ R10, R10 ;  /* 0x0000000a000a7305 */ /* 0x000ea2000020f000 */
[----:B0-----:R-:W-:-:S02]  /*17930*/  IMAD.MOV R4, RZ, RZ, -R2 ;  /* 0x000000ffff047224 */ /* 0x001fc400078e0a02 */
[----:B------:R-:W-:Y:S02]  /*17940*/  IMAD.MOV.U32 R2, RZ, RZ, R13 ;  /* 0x000000ffff027224 */ /* 0x000fe400078e000d */
[----:B-1----:R-:W-:Y:S02]  /*17950*/  IMAD R8, R3, R4, R8 ;  /* 0x0000000403087224 */ /* 0x002fe400078e0208 */
[----:B--2---:R-:W-:-:S04]  /*17960*/  IMAD.MOV R3, RZ, RZ, -R10 ;  /* 0x000000ffff037224 */ /* 0x004fc800078e0a0a */
[----:B---3--:R-:W-:Y:S01]  /*17970*/  @P0 IMAD R8, R12, R3, R5 ;  /* 0x000000030c080224 */ /* 0x008fe200078e0205 */
[----:B------:R-:W-:Y:S02]  /*17980*/  ISETP.NE.U32.AND P0, PT, RZ, UR8, PT ;  /* 0x00000008ff007c0c */ /* 0x000fe4000bf05070 */
[----:B------:R-:W-:Y:S02]  /*17990*/  MOV R3, R15 ;  /* 0x0000000f00037202 */ /* 0x000fe40000000f00 */
[----:B------:R-:W-:-:S13]  /*179a0*/  ISETP.NE.AND.EX P0, PT, RZ, UR9, PT, P0 ;  /* 0x00000009ff007c0c */ /* 0x000fda000bf05300 */
[----:B------:R-:W-:Y:S05]  /*179b0*/  @!P0 BRA `(.L_x_559) ;  /* 0x0000000000288947 */ /* 0x000fea0003800000 */
[----:B------:R-:W-:Y:S02]  /*179c0*/  ULDC UR10, c[0x0][0x634] ;  /* 0x00018d00000a7ab9 */ /* 0x000fe40000000800 */
[----:B------:R-:W-:-:S05]  /*179d0*/  IADD3 R3, P0, R13, UR10, RZ ;  /* 0x0000000a0d037c10 */ /* 0x000fca000ff1e0ff */
[----:B------:R-:W-:-:S04]  /*179e0*/  IMAD.X R11, RZ, RZ, R15, P0 ;  /* 0x000000ffff0b7224 */ /* 0x000fc800000e060f */
[----:B------:R-:W-:-:S04]  /*179f0*/  IMAD.WIDE.U32 R4, R11, UR8, RZ ;  /* 0x000000080b047c25 */ /* 0x000fc8000f8e00ff */
[----:B------:R-:W-:-:S04]  /*17a00*/  IMAD.WIDE.U32 R4, P0, R3, UR9, R4 ;  /* 0x0000000903047c25 */ /* 0x000fc8000f800004 */
[----:B------:R-:W-:-:S04]  /*17a10*/  IMAD.WIDE.U32 R2, R3, UR8, RZ ;  /* 0x0000000803027c25 */ /* 0x000fc8000f8e00ff */
[----:B------:R-:W-:Y:S01]  /*17a20*/  IMAD.MOV.U32 R2, RZ, RZ, R5 ;  /* 0x000000ffff027224 */ /* 0x000fe200078e0005 */
[----:B------:R-:W-:Y:S01]  /*17a30*/  IADD3 RZ, P1, R3, R4, RZ ;  /* 0x0000000403ff7210 */ /* 0x000fe20007f3e0ff */
[----:B------:R-:W-:-:S04]  /*17a40*/  IMAD.X R3, RZ, RZ, RZ, P0 ;  /* 0x000000ffff037224 */ /* 0x000fc800000e06ff */
[----:B------:R-:W-:-:S08]  /*17a50*/  IMAD.WIDE.U32.X R2, R11, UR9, R2, P1 ;  /* 0x000000090b027c25 */ /* 0x000fd000088e0402 */
.L_x_559:
[--C-:B------:R-:W-:Y:S01]  /*17a60*/  SHF.R.U64 R10, R2, UR11, R3.reuse ;  /* 0x0000000b020a7c19 */ /* 0x100fe20008001203 */
[----:B------:R-:W-:Y:S01]  /*17a70*/  ULDC.64 UR8, c[0x0][0x620] ;  /* 0x0001880000087ab9 */ /* 0x000fe20000000a00 */
[----:B------:R-:W-:Y:S01]  /*17a80*/  SHF.R.U32.HI R2, RZ, UR11, R3 ;  /* 0x0000000bff027c19 */ /* 0x000fe20008011603 */
[----:B------:R-:W-:Y:S01]  /*17a90*/  IMAD.MOV.U32 R3, RZ, RZ, R15 ;  /* 0x000000ffff037224 */ /* 0x000fe200078e000f */
[----:B------:R-:W-:Y:S01]  /*17aa0*/  IADD3 R11, P0, RZ, -R10, RZ ;  /* 0x8000000aff0b7210 */ /* 0x000fe20007f1e0ff */
[----:B------:R-:W-:-:S03]  /*17ab0*/  ULDC.64 UR10, c[0x0][0x640] ;  /* 0x00019000000a7ab9 */ /* 0x000fc60000000a00 */
[----:B------:R-:W-:Y:S02]  /*17ac0*/  IADD3.X R2, RZ, ~R2, RZ, P0, !PT ;  /* 0x80000002ff027210 */ /* 0x000fe400007fe4ff */
[----:B------:R-:W-:-:S03]  /*17ad0*/  ISETP.NE.U32.AND P0, PT, RZ, UR10, PT ;  /* 0x0000000aff007c0c */ /* 0x000fc6000bf05070 */
[----:B------:R-:W-:Y:S01]  /*17ae0*/  IMAD R2, R2, UR8, RZ ;  /* 0x0000000802027c24 */ /* 0x000fe2000f8e02ff */
[----:B------:R-:W-:-:S03]  /*17af0*/  ISETP.NE.AND.EX P0, PT, RZ, UR11, PT, P0 ;  /* 0x0000000bff007c0c */ /* 0x000fc6000bf05300 */
[----:B------:R-:W-:Y:S02]  /*17b00*/  IMAD R5, R11, UR9, R2 ;  /* 0x000000090b057c24 */ /* 0x000fe4000f8e0202 */
[----:B------:R-:W-:-:S04]  /*17b10*/  IMAD.MOV.U32 R2, RZ, RZ, R13 ;  /* 0x000000ffff027224 */ /* 0x000fc800078e000d */
[----:B------:R-:W-:Y:S01]  /*17b20*/  IMAD.WIDE.U32 R2, R11, UR8, R2 ;  /* 0x000000080b027c25 */ /* 0x000fe2000f8e0002 */
[----:B------:R-:W-:-:S03]  /*17b30*/  ULDC UR8, c[0x0][0x618] ;  /* 0x0001860000087ab9 */ /* 0x000fc60000000800 */
[----:B------:R-:W-:-:S05]  /*17b40*/  IMAD.IADD R3, R3, 0x1, R5 ;  /* 0x0000000103037824 */ /* 0x000fca00078e0205 */
[--C-:B------:R-:W-:Y:S02]  /*17b50*/  SHF.R.U64 R11, R2, UR8, R3.reuse ;  /* 0x00000008020b7c19 */ /* 0x100fe40008001203 */
[----:B------:R-:W-:Y:S01]  /*17b60*/  SHF.R.U32.HI R2, RZ, UR8, R3 ;  /* 0x00000008ff027c19 */ /* 0x000fe20008011603 */
[----:B------:R-:W-:-:S03]  /*17b70*/  ULDC UR8, c[0x0][0x608] ;  /* 0x0001820000087ab9 */ /* 0x000fc60000000800 */
[--C-:B------:R-:W-:Y:S02]  /*17b80*/  SHF.R.U32.HI R3, RZ, UR8, R2.reuse ;  /* 0x00000008ff037c19 */ /* 0x100fe40008011602 */
[----:B------:R-:W-:Y:S01]  /*17b90*/  SHF.R.U64 R12, R11, UR8, R2 ;  /* 0x000000080b0c7c19 */ /* 0x000fe20008001202 */
[----:B------:R-:W-:Y:S02]  /*17ba0*/  ULDC UR8, c[0x0][0x658] ;  /* 0x0001960000087ab9 */ /* 0x000fe40000000800 */
[--C-:B------:R-:W-:Y:S02]  /*17bb0*/  SHF.R.U32.HI R15, RZ, UR8, R3.reuse ;  /* 0x00000008ff0f7c19 */ /* 0x100fe40008011603 */
[----:B------:R-:W-:-:S03]  /*17bc0*/  SHF.R.U64 R13, R12, UR8, R3 ;  /* 0x000000080c0d7c19 */ /* 0x000fc60008001203 */
[----:B------:R-:W-:Y:S01]  /*17bd0*/  IMAD.MOV.U32 R3, RZ, RZ, R15 ;  /* 0x000000ffff037224 */ /* 0x000fe200078e000f */
[----:B------:R-:W-:Y:S01]  /*17be0*/  MOV R2, R13 ;  /* 0x0000000d00027202 */ /* 0x000fe20000000f00 */
[----:B------:R-:W-:Y:S06]  /*17bf0*/  @!P0 BRA `(.L_x_560) ;  /* 0x0000000000288947 */ /* 0x000fec0003800000 */
[----:B------:R-:W-:Y:S02]  /*17c00*/  ULDC UR8, c[0x0][0x64c] ;  /* 0x0001930000087ab9 */ /* 0x000fe40000000800 */
[----:B------:R-:W-:-:S05]  /*17c10*/  IADD3 R3, P0, R13, UR8, RZ ;  /* 0x000000080d037c10 */ /* 0x000fca000ff1e0ff */
[----:B------:R-:W-:-:S04]  /*17c20*/  IMAD.X R15, RZ, RZ, R15, P0 ;  /* 0x000000ffff0f7224 */ /* 0x000fc800000e060f */
[----:B------:R-:W-:-:S04]  /*17c30*/  IMAD.WIDE.U32 R4, R15, UR10, RZ ;  /* 0x0000000a0f047c25 */ /* 0x000fc8000f8e00ff */
[----:B------:R-:W-:-:S04]  /*17c40*/  IMAD.WIDE.U32 R4, P0, R3, UR11, R4 ;  /* 0x0000000b03047c25 */ /* 0x000fc8000f800004 */
[----:B------:R-:W-:Y:S01]  /*17c50*/  IMAD.WIDE.U32 R2, R3, UR10, RZ ;  /* 0x0000000a03027c25 */ /* 0x000fe2000f8e00ff */
[----:B------:R-:W-:-:S04]  /*17c60*/  MOV R2, R5 ;  /* 0x0000000500027202 */ /* 0x000fc80000000f00 */
[----:B------:R-:W-:Y:S01]  /*17c70*/  IADD3 RZ, P1, R3, R4, RZ ;  /* 0x0000000403ff7210 */ /* 0x000fe20007f3e0ff */
[----:B------:R-:W-:-:S04]  /*17c80*/  IMAD.X R3, RZ, RZ, RZ, P0 ;  /* 0x000000ffff037224 */ /* 0x000fc800000e06ff */
[----:B------:R-:W-:-:S08]  /*17c90*/  IMAD.WIDE.U32.X R2, R15, UR11, R2, P1 ;  /* 0x0000000b0f027c25 */ /* 0x000fd000088e0402 */
.L_x_560:
[----:B------:R-:W-:Y:S01]  /*17ca0*/  ULDC UR8, c[0x0][0x648] ;  /* 0x0001920000087ab9 */ /* 0x000fe20000000800 */
[----:B------:R-:W-:Y:S01]  /*17cb0*/  LOP3.LUT R12, R12, UR6, RZ, 0xc0, !PT ;  /* 0x000000060c0c7c12 */ /* 0x000fe2000f8ec0ff */
[----:B------:R-:W-:Y:S01]  /*17cc0*/  UISETP.NE.AND UP0, UPT, UR45, URZ, UPT ;  /* 0x0000003f2d00728c */ /* 0x000fe2000bf05270 */
[----:B------:R-:W-:Y:S01]  /*17cd0*/  SHF.R.U64 R3, R2, UR8, R3 ;  /* 0x0000000802037c19 */ /* 0x000fe20008001203 */
[----:B------:R-:W-:Y:S01]  /*17ce0*/  ULDC UR8, c[0x0][0x638] ;  /* 0x00018e0000087ab9 */ /* 0x000fe20000000800 */
[----:B------:R-:W-:-:S03]  /*17cf0*/  IMAD.MOV.U32 R4, RZ, RZ, 0x1 ;  /* 0x00000001ff047424 */ /* 0x000fc600078e00ff */
[----:B------:R-:W-:Y:S01]  /*17d00*/  IMAD.MOV R2, RZ, RZ, -R3 ;  /* 0x000000ffff027224 */ /* 0x000fe200078e0a03 */
[----:B------:R-:W-:Y:S01]  /*17d10*/  PLOP3.LUT P0, PT, PT, PT, UP0, 0x40, 0x0 ;  /* 0x000000000000781c */ /* 0x000fe20003f0e808 */
[----:B------:R-:W-:Y:S01]  /*17d20*/  IMAD R5, R3, UR5, R12 ;  /* 0x0000000503057c24 */ /* 0x000fe2000f8e020c */
[----:B------:R-:W-:Y:S01]  /*17d30*/  PLOP3.LUT P1, PT, PT, PT, UP0, 0x40, 0x0 ;  /* 0x000000000000781c */ /* 0x000fe20003f2e808 */
[----:B------:R-:W-:Y:S01]  /*17d40*/  IMAD R13, R2, UR8, R13 ;  /* 0x00000008020d7c24 */ /* 0x000fe2000f8e020d */
[----:B------:R-:W-:Y:S01]  /*17d50*/  ULDC UR8, c[0x0][0x610] ;  /* 0x0001840000087ab9 */ /* 0x000fe20000000800 */
[----:B------:R-:W-:Y:S01]  /*17d60*/  LOP3.LUT R2, R11, UR4, RZ, 0xc0, !PT ;  /* 0x000000040b027c12 */ /* 0x000fe2000f8ec0ff */
[----:B------:R-:W-:Y:S01]  /*17d70*/  IMAD R8, R5, UR8, R8 ;  /* 0x0000000805087c24 */ /* 0x000fe2000f8e0208 */
[----:B------:R-:W-:-:S03]  /*17d80*/  ULDC UR8, c[0x0][0x600] ;  /* 0x0001800000087ab9 */ /* 0x000fc60000000800 */
[----:B------:R-:W-:-:S05]  /*17d90*/  IMAD R13, R13, UR8, R2 ;  /* 0x000000080d0d7c24 */ /* 0x000fca000f8e0202 */
[----:B------:R-:W-:Y:S02]  /*17da0*/  SEL R2, R13, R8, P0 ;  /* 0x000000080d027207 */ /* 0x000fe40000000000 */
[----:B------:R-:W-:-:S07]  /*17db0*/  SEL R3, R8, R13, P1 ;  /* 0x0000000d08037207 */ /* 0x000fce0000800000 */
.L_x_558:
[----:B------:R-:W-:Y:S05]  /*17dc0*/  BSYNC B1 ;  /* 0x0000000000017941 */ /* 0x000fea0003800000 */
.L_x_557:
[----:B------:R-:W-:-:S13]  /*17dd0*/  LOP3.LUT P0, RZ, R4, 0xff, RZ, 0xc0, !PT ;  /* 0x000000ff04ff7812 */ /* 0x000fda000780c0ff */
[----:B------:R-:W-:Y:S05]  /*17de0*/  @P0 BRA `(.L_x_561) ;  /* 0xfffffff000fc0947 */ /* 0x000fea000383ffff */
[----:B------:R-:W-:Y:S05]  /*17df0*/  BSYNC B0 ;  /* 0x0000000000007941 */ /* 0x000fea0003800000 */
.L_x_550:
[----:B------:R-:W-:-:S03]  /*17e00*/  UMOV UR8, 0xffffffff ;  /* 0xffffffff00087882 */ /* 0x000fc60000000000 */
[----:B------:R-:W-:Y:S05]  /*17e10*/  BRA.DIV UR8, `(.L_x_562) ;  /* 0x0000000608847947 */ /* 0x000fea000b800000 */
[----:B------:R-:W-:-:S13]  /*17e20*/  ELECT P6, URZ, PT ;  /* 0x00000000003f782f */ /* 0x000fda00038c0000 */
.L_x_579:
[----:B------:R-:W-:Y:S04]  /*17e30*/  BSSY B0, `(.L_x_563) ;  /* 0x0000047000007945 */ /* 0x000fe80003800000 */
[----:B------:R-:W-:Y:S05]  /*17e40*/  @!P6 BRA `(.L_x_564) ;  /* 0x000000040014e947 */ /* 0x000fea0003800000 */
[----:B------:R-:W-:-:S04]  /*17e50*/  ULOP3.LUT UR8, UR40, 0x2, URZ, 0xfc, !UPT ;  /* 0x0000000228087892 */ /* 0x000fc8000f8efc3f */
[----:B------:R-:W-:-:S06]  /*17e60*/  UISETP.NE.AND UP0, UPT, UR8, 0x3, UPT ;  /* 0x000000030800788c */ /* 0x000fcc000bf05270 */
[----:B------:R-:W-:-:S13]  /*17e70*/  PLOP3.LUT P0, PT, PT, PT, UP0, 0x80, 0x0 ;  /* 0x000000000000781c */ /* 0x000fda0003f0f008 */
[----:B------:R-:W-:Y:S05]  /*17e80*/  @!P0 BRA `(.L_x_565) ;  /* 0x0000000000048947 */ /* 0x000fea0003800000 */
[----:B------:R-:W-:Y:S01]  /*17e90*/  BPT.TRAP 0x1 ;  /* 0x000000040000795c */ /* 0x000fe20000300000 */
.L_x_565:
[----:B------:R-:W0:Y:S01]  /*17ea0*/  S2R R3, SR_CgaCtaId ;  /* 0x0000000000037919 */ /* 0x000e220000008800 */
[----:B------:R-:W-:-:S04]  /*17eb0*/  MOV R0, 0x400 ;  /* 0x0000040000007802 */ /* 0x000fc80000000f00 */
[----:B0-----:R-:W-:Y:S02]  /*17ec0*/  LEA R3, R3, R0, 0x18 ;  /* 0x0000000003037211 */ /* 0x001fe400078ec0ff */
[----:B------:R-:W-:-:S03]  /*17ed0*/  SHF.L.U32 R0, R7, 0x1f, RZ ;  /* 0x0000001f07007819 */ /* 0x000fc600000006ff */
[----:B------:R-:W-:-:S05]  /*17ee0*/  VIADD R3, R3, 0x38 ;  /* 0x0000003803037836 */ /* 0x000fca0000000000 */
[----:B------:R-:W-:-:S04]  /*17ef0*/  LEA R5, R6, R3, 0x3 ;  /* 0x0000000306057211 */ /* 0x000fc800078e18ff */
[----:B------:R-:W0:Y:S02]  /*17f00*/  SYNCS.PHASECHK.TRANS64.TRYWAIT P0, [R5+URZ], R0 ;  /* 0x00000000050075a7 */ /* 0x000e24000800017f */
[----:B0-----:R-:W-:Y:S05]  /*17f10*/  @!P0 BRA `(.L_x_566) ;  /* 0x0000000400648947 */ /* 0x001fea0003800000 */
.L_x_580:
[----:B------:R-:W-:-:S05]  /*17f20*/  VIADD R6, R6, 0x1 ;  /* 0x0000000106067836 */ /* 0x000fca0000000000 */
[----:B------:R-:W-:-:S04]  /*17f30*/  ISETP.NE.AND P0, PT, R6, 0x7, PT ;  /* 0x000000070600780c */ /* 0x000fc80003f05270 */
[----:B0-----:R-:W-:Y:S02]  /*17f40*/  SEL R0, RZ, 0x1, P0 ;  /* 0x00000001ff007807 */ /* 0x001fe40000000000 */
[----:B------:R-:W-:Y:S02]  /*17f50*/  SEL R6, R6, RZ, P0 ;  /* 0x000000ff06067207 */ /* 0x000fe40000000000 */
[----:B------:R-:W-:-:S03]  /*17f60*/  LOP3.LUT R7, R7, R0, RZ, 0x3c, !PT ;  /* 0x0000000007077212 */ /* 0x000fc600078e3cff */
[----:B------:R-:W-:Y:S01]  /*17f70*/  IMAD R5, R6, 0x8, R3 ;  /* 0x0000000806057824 */ /* 0x000fe200078e0203 */
[----:B------:R-:W-:-:S04]  /*17f80*/  SHF.L.U32 R0, R7, 0x1f, RZ ;  /* 0x0000001f07007819 */ /* 0x000fc800000006ff */
[----:B------:R-:W0:Y:S02]  /*17f90*/  SYNCS.PHASECHK.TRANS64.TRYWAIT P0, [R5+URZ], R0 ;  /* 0x00000000050075a7 */ /* 0x000e24000800017f */
[----:B0-----:R-:W-:Y:S05]  /*17fa0*/  @!P0 BRA `(.L_x_567) ;  /* 0x0000000400548947 */ /* 0x001fea0003800000 */
.L_x_581:
[----:B0-----:R-:W-:-:S05]  /*17fb0*/  VIADD R0, R6, 0x1 ;  /* 0x0000000106007836 */ /* 0x001fca0000000000 */
[----:B------:R-:W-:-:S04]  /*17fc0*/  ISETP.NE.AND P0, PT, R0, 0x7, PT ;  /* 0x000000070000780c */ /* 0x000fc80003f05270 */
[----:B------:R-:W-:Y:S02]  /*17fd0*/  SEL R2, RZ, 0x1, P0 ;  /* 0x00000001ff027807 */ /* 0x000fe40000000000 */
[----:B------:R-:W-:Y:S02]  /*17fe0*/  SEL R4, R0, RZ, P0 ;  /* 0x000000ff00047207 */ /* 0x000fe40000000000 */
[----:B------:R-:W-:Y:S02]  /*17ff0*/  LOP3.LUT R7, R7, R2, RZ, 0x3c, !PT ;  /* 0x0000000207077212 */ /* 0x000fe400078e3cff */
[----:B------:R-:W-:Y:S02]  /*18000*/  LEA R5, R4, R3, 0x3 ;  /* 0x0000000304057211 */ /* 0x000fe400078e18ff */
[----:B------:R-:W-:-:S04]  /*18010*/  SHF.L.U32 R0, R7, 0x1f, RZ ;  /* 0x0000001f07007819 */ /* 0x000fc800000006ff */
[----:B------:R-:W0:Y:S02]  /*18020*/  SYNCS.PHASECHK.TRANS64.TRYWAIT P0, [R5+URZ], R0 ;  /* 0x00000000050075a7 */ /* 0x000e24000800017f */
[----:B0-----:R-:W-:Y:S05]  /*18030*/  @!P0 BRA `(.L_x_568) ;  /* 0x0000000400448947 */ /* 0x001fea0003800000 */
.L_x_582:
[----:B0-----:R-:W-:-:S05]  /*18040*/  VIADD R0, R4, 0x1 ;  /* 0x0000000104007836 */ /* 0x001fca0000000000 */
[----:B------:R-:W-:-:S04]  /*18050*/  ISETP.NE.AND P0, PT, R0, 0x7, PT ;  /* 0x000000070000780c */ /* 0x000fc80003f05270 */
[----:B------:R-:W-:Y:S02]  /*18060*/  SEL R2, RZ, 0x1, P0 ;  /* 0x00000001ff027807 */ /* 0x000fe40000000000 */
[----:B------:R-:W-:Y:S02]  /*18070*/  SEL R4, R0, RZ, P0 ;  /* 0x000000ff00047207 */ /* 0x000fe40000000000 */
[----:B------:R-:W-:-:S03]  /*18080*/  LOP3.LUT R7, R7, R2, RZ, 0x3c, !PT ;  /* 0x0000000207077212 */ /* 0x000fc600078e3cff */
[----:B------:R-:W-:Y:S01]  /*18090*/  IMAD R5, R4, 0x8, R3 ;  /* 0x0000000804057824 */ /* 0x000fe200078e0203 */
[----:B------:R-:W-:-:S04]  /*180a0*/  SHF.L.U32 R0, R7, 0x1f, RZ ;  /* 0x0000001f07007819 */ /* 0x000fc800000006ff */
[----:B------:R-:W0:Y:S02]  /*180b0*/  SYNCS.PHASECHK.TRANS64.TRYWAIT P0, [R5+URZ], R0 ;  /* 0x00000000050075a7 */ /* 0x000e24000800017f */
[----:B0-----:R-:W-:Y:S05]  /*180c0*/  @!P0 BRA `(.L_x_569) ;  /* 0x0000000400348947 */ /* 0x001fea0003800000 */
.L_x_583:
        /* <DEDUP_REMOVED lines=9> */
.L_x_584:
        /* <DEDUP_REMOVED lines=9> */
.L_x_585:
[----:B0-----:R-:W-:-:S05]  /*181f0*/  VIADD R0, R4, 0x1 ;  /* 0x0000000104007836 */ /* 0x001fca0000000000 */
[----:B------:R-:W-:-:S04]  /*18200*/  ISETP.NE.AND P0, PT, R0, 0x7, PT ;  /* 0x000000070000780c */ /* 0x000fc80003f05270 */
[----:B------:R-:W-:Y:S02]  /*18210*/  SEL R2, RZ, 0x1, P0 ;  /* 0x00000001ff027807 */ /* 0x000fe40000000000 */
[----:B------:R-:W-:Y:S02]  /*18220*/  SEL R0, R0, RZ, P0 ;  /* 0x000000ff00007207 */ /* 0x000fe40000000000 */
[----:B------:R-:W-:Y:S02]  /*18230*/  LOP3.LUT R2, R7, R2, RZ, 0x3c, !PT ;  /* 0x0000000207027212 */ /* 0x000fe400078e3cff */
[----:B------:R-:W-:Y:S02]  /*18240*/  LEA R3, R0, R3, 0x3 ;  /* 0x0000000300037211 */ /* 0x000fe400078e18ff */
[----:B------:R-:W-:-:S07]  /*18250*/  SHF.L.U32 R0, R2, 0x1f, RZ ;  /* 0x0000001f02007819 */ /* 0x000fce00000006ff */
.L_x_572:
[----:B0-----:R0:W1:Y:S02]  /*18260*/  SYNCS.PHASECHK.TRANS64.TRYWAIT P0, [R3+URZ], R0 ;  /* 0x00000000030075a7 */ /* 0x001064000800017f */
[----:B-1----:R-:W-:Y:S05]  /*18270*/  @!P0 NANOSLEEP.SYNCS 0x989680 ;  /* 0x009896800000895d */ /* 0x002fea0003900000 */
[----:B------:R-:W1:Y:S02]  /*18280*/  @!P0 SYNCS.PHASECHK.TRANS64 P0, [R3+URZ], R0 ;  /* 0x00000000030085a7 */ /* 0x000e64000800007f */
[----:B-1----:R-:W-:Y:S05]  /*18290*/  @!P0 BRA `(.L_x_572) ;  /* 0xfffffffc00f08947 */ /* 0x002fea000383ffff */
.L_x_564:
[----:B------:R-:W-:Y:S05]  /*182a0*/  BSYNC B0 ;  /* 0x0000000000007941 */ /* 0x000fea0003800000 */
.L_x_563:
[----:B------:R-:W-:Y:S05]  /*182b0*/  EXIT ;  /* 0x000000000000794d */ /* 0x000fea0003800000 */
.L_x_21:
[----:B-1----:R1:W2:Y:S02]  /*182c0*/  SYNCS.PHASECHK.TRANS64.TRYWAIT P1, [R4+URZ], R3 ;  /* 0x00000003040075a7 */ /* 0x0022a4000802017f */
[----:B--2---:R-:W-:Y:S05]  /*182d0*/  @!P1 NANOSLEEP.SYNCS 0x989680 ;  /* 0x009896800000995d */ /* 0x004fea0003900000 */
[----:B------:R-:W2:Y:S02]  /*182e0*/  @!P1 SYNCS.PHASECHK.TRANS64 P1, [R4+URZ], R3 ;  /* 0x00000003040095a7 */ /* 0x000ea4000802007f */
[----:B--2---:R-:W-:Y:S05]  /*182f0*/  @!P1 BRA `(.L_x_21) ;  /* 0xfffffffc00f09947 */ /* 0x004fea000383ffff */
[----:B------:R-:W-:Y:S05]  /*18300*/  BRA `(.L_x_20) ;  /* 0xfffffe9000f87947 */ /* 0x000fea000383ffff */
.L_x_26:
[----:B-1----:R1:W2:Y:S02]  /*18310*/  SYNCS.PHASECHK.TRANS64.TRYWAIT P1, [R5+URZ], R6 ;  /* 0x00000006050075a7 */ /* 0x0022a4000802017f */
[----:B--2---:R-:W-:Y:S05]  /*18320*/  @!P1 NANOSLEEP.SYNCS 0x989680 ;  /* 0x009896800000995d */ /* 0x004fea0003900000 */
[----:B------:R-:W2:Y:S02]  /*18330*/  @!P1 SYNCS.PHASECHK.TRANS64 P1, [R5+URZ], R6 ;  /* 0x00000006050095a7 */ /* 0x000ea4000802007f */
[----:B--2---:R-:W-:Y:S05]  /*18340*/  @!P1 BRA `(.L_x_26) ;  /* 0xfffffffc00f09947 */ /* 0x004fea000383ffff */
[----:B------:R-:W-:Y:S05]  /*18350*/  BRA `(.L_x_25) ;  /* 0xfffffea800587947 */ /* 0x000fea000383ffff */
.L_x_551:
[----:B------:R-:W-:Y:S01]  /*18360*/  BSSY B1, `(.L_x_573) ;  /* 0x0000006000017945 */ /* 0x000fe20003800000 */
[----:B------:R-:W-:-:S07]  /*18370*/  IMAD.MOV.U32 R15, RZ, RZ, -0x1 ;  /* 0xffffffffff0f7424 */ /* 0x000fce00078e00ff */
[----:B------:R-:W-:Y:S05]  /*18380*/  WARPSYNC.COLLECTIVE R15, `(.L_x_574) ;  /* 0x000000000f0c7348 */ /* 0x000fea0003c00000 */
[----:B------:R-:W-:Y:S02]  /*18390*/  ELECT P6, UR62, PT ;  /* 0x00000000003e782f */ /* 0x000fe400038c0000 */
[----:B------:R-:W-:Y:S01]  /*183a0*/  MOV R14, UR62 ;  /* 0x0000003e000e7c02 */ /* 0x000fe20008000f00 */
[----:B------:R-:W-:Y:S10]  /*183b0*/  ENDCOLLECTIVE ;  /* 0x000000000000791b */ /* 0x000ff40003800000 */
.L_x_574:
[----:B------:R-:W-:Y:S05]  /*183c0*/  BSYNC B1 ;  /* 0x0000000000017941 */ /* 0x000fea0003800000 */
.L_x_573:
[----:B------:R-:W-:Y:S05]  /*183d0*/  BRA `(.L_x_575) ;  /* 0xffffffec008c7947 */ /* 0x000fea000383ffff */
.L_x_554:
[----:B0-----:R0:W2:Y:S02]  /*183e0*/  SYNCS.PHASECHK.TRANS64.TRYWAIT P0, [R8+URZ+0x38], R11 ;  /* 0x0000380b080075a7 */ /* 0x0010a4000800017f */
[----:B--2---:R-:W-:Y:S05]  /*183f0*/  @!P0 NANOSLEEP.SYNCS 0x989680 ;  /* 0x009896800000895d */ /* 0x004fea0003900000 */
[----:B------:R-:W2:Y:S02]  /*18400*/  @!P0 SYNCS.PHASECHK.TRANS64 P0, [R8+URZ+0x38], R11 ;  /* 0x0000380b080085a7 */ /* 0x000ea4000800007f */
[----:B--2---:R-:W-:Y:S05]  /*18410*/  @!P0 BRA `(.L_x_554) ;  /* 0xfffffffc00f08947 */ /* 0x004fea000383ffff */
[----:B------:R-:W-:Y:S05]  /*18420*/  BRA `(.L_x_576) ;  /* 0xffffffec00d07947 */ /* 0x000fea000383ffff */
.L_x_562:
[----:B------:R-:W-:Y:S01]  /*18430*/  BSSY B0, `(.L_x_577) ;  /* 0x0000006000007945 */ /* 0x000fe20003800000 */
[----:B------:R-:W-:-:S07]  /*18440*/  IMAD.MOV.U32 R15, RZ, RZ, -0x1 ;  /* 0xffffffffff0f7424 */ /* 0x000fce00078e00ff */
[----:B------:R-:W-:Y:S05]  /*18450*/  WARPSYNC.COLLECTIVE R15, `(.L_x_578) ;  /* 0x000000000f0c7348 */ /* 0x000fea0003c00000 */
[----:B------:R-:W-:Y:S02]  /*18460*/  ELECT P6, UR62, PT ;  /* 0x00000000003e782f */ /* 0x000fe400038c0000 */
[----:B------:R-:W-:Y:S01]  /*18470*/  MOV R14, UR62 ;  /* 0x0000003e000e7c02 */ /* 0x000fe20008000f00 */
[----:B------:R-:W-:Y:S10]  /*18480*/  ENDCOLLECTIVE ;  /* 0x000000000000791b */ /* 0x000ff40003800000 */
.L_x_578:
[----:B------:R-:W-:Y:S05]  /*18490*/  BSYNC B0 ;  /* 0x0000000000007941 */ /* 0x000fea0003800000 */
.L_x_577:
[----:B------:R-:W-:Y:S05]  /*184a0*/  BRA `(.L_x_579) ;  /* 0xfffffff800607947 */ /* 0x000fea000383ffff */
.L_x_566:
[----:B0-----:R0:W1:Y:S02]  /*184b0*/  SYNCS.PHASECHK.TRANS64.TRYWAIT P0, [R5+URZ], R0 ;  /* 0x00000000050075a7 */ /* 0x001064000800017f */
[----:B-1----:R-:W-:Y:S05]  /*184c0*/  @!P0 NANOSLEEP.SYNCS 0x989680 ;  /* 0x009896800000895d */ /* 0x002fea0003900000 */
[----:B------:R-:W1:Y:S02]  /*184d0*/  @!P0 SYNCS.PHASECHK.TRANS64 P0, [R5+URZ], R0 ;  /* 0x00000000050085a7 */ /* 0x000e64000800007f */
[----:B-1----:R-:W-:Y:S05]  /*184e0*/  @!P0 BRA `(.L_x_566) ;  /* 0xfffffffc00f08947 */ /* 0x002fea000383ffff */
[----:B------:R-:W-:Y:S05]  /*184f0*/  BRA `(.L_x_580) ;  /* 0xfffffff800887947 */ /* 0x000fea000383ffff */
.L_x_567:
[----:B0-----:R0:W1:Y:S02]  /*18500*/  SYNCS.PHASECHK.TRANS64.TRYWAIT P0, [R5+URZ], R0 ;  /* 0x00000000050075a7 */ /* 0x001064000800017f */
[----:B-1----:R-:W-:Y:S05]  /*18510*/  @!P0 NANOSLEEP.SYNCS 0x989680 ;  /* 0x009896800000895d */ /* 0x002fea0003900000 */
[----:B------:R-:W1:Y:S02]  /*18520*/  @!P0 SYNCS.PHASECHK.TRANS64 P0, [R5+URZ], R0 ;  /* 0x00000000050085a7 */ /* 0x000e64000800007f */
[----:B-1----:R-:W-:Y:S05]  /*18530*/  @!P0 BRA `(.L_x_567) ;  /* 0xfffffffc00f08947 */ /* 0x002fea000383ffff */
[----:B------:R-:W-:Y:S05]  /*18540*/  BRA `(.L_x_581) ;  /* 0xfffffff800987947 */ /* 0x000fea000383ffff */
.L_x_568:
[----:B0-----:R0:W1:Y:S02]  /*18550*/  SYNCS.PHASECHK.TRANS64.TRYWAIT P0, [R5+URZ], R0 ;  /* 0x00000000050075a7 */ /* 0x001064000800017f */
[----:B-1----:R-:W-:Y:S05]  /*18560*/  @!P0 NANOSLEEP.SYNCS 0x989680 ;  /* 0x009896800000895d */ /* 0x002fea0003900000 */
[----:B------:R-:W1:Y:S02]  /*18570*/  @!P0 SYNCS.PHASECHK.TRANS64 P0, [R5+URZ], R0 ;  /* 0x00000000050085a7 */ /* 0x000e64000800007f */
[----:B-1----:R-:W-:Y:S05]  /*18580*/  @!P0 BRA `(.L_x_568) ;  /* 0xfffffffc00f08947 */ /* 0x002fea000383ffff */
[----:B------:R-:W-:Y:S05]  /*18590*/  BRA `(.L_x_582) ;  /* 0xfffffff800a87947 */ /* 0x000fea000383ffff */
.L_x_569:
[----:B0-----:R0:W1:Y:S02]  /*185a0*/  SYNCS.PHASECHK.TRANS64.TRYWAIT P0, [R5+URZ], R0 ;  /* 0x00000000050075a7 */ /* 0x001064000800017f */
[----:B-1----:R-:W-:Y:S05]  /*185b0*/  @!P0 NANOSLEEP.SYNCS 0x989680 ;  /* 0x009896800000895d */ /* 0x002fea0003900000 */
[----:B------:R-:W1:Y:S02]  /*185c0*/  @!P0 SYNCS.PHASECHK.TRANS64 P0, [R5+URZ], R0 ;  /* 0x00000000050085a7 */ /* 0x000e64000800007f */
[----:B-1----:R-:W-:Y:S05]  /*185d0*/  @!P0 BRA `(.L_x_569) ;  /* 0xfffffffc00f08947 */ /* 0x002fea000383ffff */
[----:B------:R-:W-:Y:S05]  /*185e0*/  BRA `(.L_x_583) ;  /* 0xfffffff800b87947 */ /* 0x000fea000383ffff */
.L_x_570:
[----:B0-----:R0:W1:Y:S02]  /*185f0*/  SYNCS.PHASECHK.TRANS64.TRYWAIT P0, [R5+URZ], R0 ;  /* 0x00000000050075a7 */ /* 0x001064000800017f */
[----:B-1----:R-:W-:Y:S05]  /*18600*/  @!P0 NANOSLEEP.SYNCS 0x989680 ;  /* 0x009896800000895d */ /* 0x002fea0003900000 */
[----:B------:R-:W1:Y:S02]  /*18610*/  @!P0 SYNCS.PHASECHK.TRANS64 P0, [R5+URZ], R0 ;  /* 0x00000000050085a7 */ /* 0x000e64000800007f */
[----:B-1----:R-:W-:Y:S05]  /*18620*/  @!P0 BRA `(.L_x_570) ;  /* 0xfffffffc00f08947 */ /* 0x002fea000383ffff */
[----:B------:R-:W-:Y:S05]  /*18630*/  BRA `(.L_x_584) ;  /* 0xfffffff800c87947 */ /* 0x000fea000383ffff */
.L_x_571:
[----:B0-----:R0:W1:Y:S02]  /*18640*/  SYNCS.PHASECHK.TRANS64.TRYWAIT P0, [R5+URZ], R0 ;  /* 0x00000000050075a7 */ /* 0x001064000800017f */
[----:B-1----:R-:W-:Y:S05]  /*18650*/  @!P0 NANOSLEEP.SYNCS 0x989680 ;  /* 0x009896800000895d */ /* 0x002fea0003900000 */
[----:B------:R-:W1:Y:S02]  /*18660*/  @!P0 SYNCS.PHASECHK.TRANS64 P0, [R5+URZ], R0 ;  /* 0x00000000050085a7 */ /* 0x000e64000800007f */
[----:B-1----:R-:W-:Y:S05]  /*18670*/  @!P0 BRA `(.L_x_571) ;  /* 0xfffffffc00f08947 */ /* 0x002fea000383ffff */
[----:B------:R-:W-:Y:S05]  /*18680*/  BRA `(.L_x_585) ;  /* 0xfffffff800d87947 */ /* 0x000fea000383ffff */
.L_x_586:
[----:B------:R-:W-:-:S00]  /*18690*/  BRA `(.L_x_586) ;  /* 0xfffffffc00fc7947 */ /* 0x000fc0000383ffff */
[----:B------:R-:W-:-:S00]  /*186a0*/  NOP ;  /* 0x0000000000007918 */ /* 0x000fc00000000000 */
        /* <DEDUP_REMOVED lines=13> */
.L_x_587:


//--------------------- .nv.global.init           --------------------------
	.section	.nv.global.init,"aw",@progbits
.nv.global.init:
	.type		$str$22,@object
	.size		$str$22,($str$23 - $str$22)
$str$22:
        /*0000*/ 	.byte	0x6b, 0x5f, 0x74, 0x69, 0x6c, 0x65, 0x5f, 0x63, 0x6f, 0x75, 0x6e, 0x74, 0x20, 0x3e, 0x3d, 0x20
        /*0010*/ 	.byte	0x31, 0x00
	.type		$str$23,@object
	.size		$str$23,(__unnamed_1 - $str$23)
$str$23:
        /*0012*/ 	.byte	0x2f, 0x74, 0x6d, 0x70, 0x2f, 0x63, 0x75, 0x74, 0x6c, 0x61, 0x73, 0x73, 0x5f, 0x73, 0x77, 0x65
        /*0022*/ 	.byte	0x65, 0x70, 0x5f, 0x73, 0x72, 0x63, 0x2f, 0x69, 0x6e, 0x63, 0x6c, 0x75, 0x64, 0x65, 0x2f, 0x63
        /*0032*/ 	.byte	0x75, 0x74, 0x6c, 0x61, 0x73, 0x73, 0x2f, 0x67, 0x65, 0x6d, 0x6d, 0x2f, 0x63, 0x6f, 0x6c, 0x6c
        /*0042*/ 	.byte	0x65, 0x63, 0x74, 0x69, 0x76, 0x65, 0x2f, 0x73, 0x6d, 0x39, 0x30, 0x5f, 0x6d, 0x6d, 0x61, 0x5f
        /*0052*/ 	.byte	0x74, 0x6d, 0x61, 0x5f, 0x67, 0x6d, 0x6d, 0x61, 0x5f, 0x73, 0x73, 0x5f, 0x77, 0x61, 0x72, 0x70
        /*0062*/ 	.byte	0x73, 0x70, 0x65, 0x63, 0x69, 0x61, 0x6c, 0x69, 0x7a, 0x65, 0x64, 0x2e, 0x68, 0x70, 0x70, 0x00
	.type		__unnamed_1,@object
	.size		__unnamed_1,(.L_0 - __unnamed_1)
__unnamed_1:
        /* <DEDUP_REMOVED lines=181> */
        /*0bc2*/ 	.byte	0x65, 0x6e, 0x74, 0x69, 0x74, 0x79, 0x5d, 0x00
.L_0:


//--------------------- .nv.shared._ZN7cutlass13device_kernelINS_4gemm6kernel13GemmUniversalIN4cute5tupleIJiiiiEEENS1_10collective13CollectiveMmaINS1_34MainloopSm90TmaGmmaWarpSpecializedILi7ENS5_IJNS4_1CILi1EEENSA_ILi2EEESB_EEENS1_35KernelTmaWarpSpecializedCooperativeEEENS5_IJNSA_ILi256EEESG_NSA_ILi32EEEEEENS_6half_tENS5_IJlSB_lEEESJ_SK_NS4_8TiledMMAINS4_8MMA_AtomIJNS4_4SM904GMMA26MMA_64x256x16_F32F16F16_SSILNSO_5MajorE0ELSQ_0ELNSO_7ScaleInE1ELSR_1EEEEEENS4_6LayoutINS5_IJSC_SB_SB_EEENS5_IJSB_NSA_ILi0EEESW_EEEEENS5_IJNS4_10UnderscoreESZ_SZ_EEEEENS4_23SM90_TMA_LOAD_MULTICASTENS4_14ComposedLayoutINS4_7SwizzleILi2ELi4ELi3EEENS4_18smem_ptr_flag_bitsILi16EEENSU_INS5_IJNSA_ILi8EEESH_EEENS5_IJSH_SB_EEEEEEEvNS4_8identityENS4_13SM90_TMA_LOADES1C_vS1D_EENS_8epilogue10collective6detail29Sm90TmaWarpSpecializedAdapterINS1H_15DefaultEpilogueISJ_SK_SK_NS1G_6thread17LinearCombinationISJ_Li1EffLNS1L_9ScaleType4KindE0ELNS_15FloatRoundStyleE2ESJ_EENS1_15EpilogueDefaultEEEEEvvEEEEvNT_6ParamsE --------------------------
	.section	.nv.shared._ZN7cutlass13device_kernelINS_4gemm6kernel13GemmUniversalIN4cute5tupleIJiiiiEEENS1_10collective13CollectiveMmaINS1_34MainloopSm90TmaGmmaWarpSpecializedILi7ENS5_IJNS4_1CILi1EEENSA_ILi2EEESB_EEENS1_35KernelTmaWarpSpecializedCooperativeEEENS5_IJNSA_ILi256EEESG_NSA_ILi32EEEEEENS_6half_tENS5_IJlSB_lEEESJ_SK_NS4_8TiledMMAINS4_8MMA_AtomIJNS4_4SM904GMMA26MMA_64x256x16_F32F16F16_SSILNSO_5MajorE0ELSQ_0ELNSO_7ScaleInE1ELSR_1EEEEEENS4_6LayoutINS5_IJSC_SB_SB_EEENS5_IJSB_NSA_ILi0EEESW_EEEEENS5_IJNS4_10UnderscoreESZ_SZ_EEEEENS4_23SM90_TMA_LOAD_MULTICASTENS4_14ComposedLayoutINS4_7SwizzleILi2ELi4ELi3EEENS4_18smem_ptr_flag_bitsILi16EEENSU_INS5_IJNSA_ILi8EEESH_EEENS5_IJSH_SB_EEEEEEEvNS4_8identityENS4_13SM90_TMA_LOADES1C_vS1D_EENS_8epilogue10collective6detail29Sm90TmaWarpSpecializedAdapterINS1H_15DefaultEpilogueISJ_SK_SK_NS1G_6thread17LinearCombinationISJ_Li1EffLNS1L_9ScaleType4KindE0ELNS_15FloatRoundStyleE2ESJ_EENS1_15EpilogueDefaultEEEEEvvEEEEvNT_6ParamsE,"aw",@nobits
	.sectionflags	@""
	.align	16
	.zero		1024


//--------------------- .nv.shared.reserved.0     --------------------------
	.section	.nv.shared.reserved.0,"aw",@nobits
	.weak		__nv_reservedSMEM_offset_0_alias
	.size		__nv_reservedSMEM_offset_0_alias, 0, 0
	.other		__nv_reservedSMEM_offset_0_alias,@"STO_CUDA_RESERVED_SHARED STV_DEFAULT"
__nv_reservedSMEM_offset_0_alias:
	.zero		0


//--------------------- .nv.global                --------------------------
	.section	.nv.global,"aw",@nobits
.nv.global:
	.type		_ZN40_INTERNAL_6d42ee4a_4_k_cu_84c87c1a_235794cute1_E,@object
	.size		_ZN40_INTERNAL_6d42ee4a_4_k_cu_84c87c1a_235794cute1_E,(_ZN40_INTERNAL_6d42ee4a_4_k_cu_84c87c1a_235794cuda3std3__45__cpo6cbeginE - _ZN40_INTERNAL_6d42ee4a_4_k_cu_84c87c1a_235794cute1_E)
_ZN40_INTERNAL_6d42ee4a_4_k_cu_84c87c1a_235794cute1_E:
	.zero		1
	.type		_ZN40_INTERNAL_6d42ee4a_4_k_cu_84c87c1a_235794cuda3std3__45__cpo6cbeginE,@object
	.size		_ZN40_INTERNAL_6d42ee4a_4_k_cu_84c87c1a_235794cuda3std3__45__cpo6cbeginE,(_ZN40_INTERNAL_6d42ee4a_4_k_cu_84c87c1a_235794cuda3std3__48in_placeE - _ZN40_INTERNAL_6d42ee4a_4_k_cu_84c87c1a_235794cuda3std3__45__cpo6cbeginE)
_ZN40_INTERNAL_6d42ee4a_4_k_cu_84c87c1a_235794cuda3std3__45__cpo6cbeginE:
	.zero		1
	.type		_ZN40_INTERNAL_6d42ee4a_4_k_cu_84c87c1a_235794cuda3std3__48in_placeE,@object
	.size		_ZN40_INTERNAL_6d42ee4a_4_k_cu_84c87c1a_235794cuda3std3__48in_placeE,(_ZN40_INTERNAL_6d42ee4a_4_k_cu_84c87c1a_235794cuda3std6ranges3__45__cpo9iter_moveE - _ZN40_INTERNAL_6d42ee4a_4_k_cu_84c87c1a_235794cuda3std3__48in_placeE)
_ZN40_INTERNAL_6d42ee4a_4_k_cu_84c87c1a_235794cuda3std3__48in_placeE:
	.zero		1
	.type		_ZN40_INTERNAL_6d42ee4a_4_k_cu_84c87c1a_235794cuda3std6ranges3__45__cpo9iter_moveE,@object
	.size		_ZN40_INTERNAL_6d42ee4a_4_k_cu_84c87c1a_235794cuda3std6ranges3__45__cpo9iter_moveE,(_ZN40_INTERNAL_6d42ee4a_4_k_cu_84c87c1a_235794cuda3std3__45__cpo5beginE - _ZN40_INTERNAL_6d42ee4a_4_k_cu_84c87c1a_235794cuda3std6ranges3__45__cpo9iter_moveE)
_ZN40_INTERNAL_6d42ee4a_4_k_cu_84c87c1a_235794cuda3std6ranges3__45__cpo9iter_moveE:
	.zero		1
	.type		_ZN40_INTERNAL_6d42ee4a_4_k_cu_84c87c1a_235794cuda3std3__45__cpo5beginE,@object
	.size		_ZN40_INTERNAL_6d42ee4a_4_k_cu_84c87c1a_235794cuda3std3__45__cpo5beginE,(_ZN40_INTERNAL_6d42ee4a_4_k_cu_84c87c1a_235794cuda3std3__442_GLOBAL__N__6d42ee4a_4_k_cu_84c87c1a_235796ignoreE - _ZN40_INTERNAL_6d42ee4a_4_k_cu_84c87c1a_235794cuda3std3__45__cpo5beginE)
_ZN40_INTERNAL_6d42ee4a_4_k_cu_84c87c1a_235794cuda3std3__45__cpo5beginE:
	.zero		1
	.type		_ZN40_INTERNAL_6d42ee4a_4_k_cu_84c87c1a_235794cuda3std3__442_GLOBAL__N__6d42ee4a_4_k_cu_84c87c1a_235796ignoreE,@object
	.size		_ZN40_INTERNAL_6d42ee4a_4_k_cu_84c87c1a_235794cuda3std3__442_GLOBAL__N__6d42ee4a_4_k_cu_84c87c1a_235796ignoreE,(_ZN40_INTERNAL_6d42ee4a_4_k_cu_84c87c1a_235794cute7productE - _ZN40_INTERNAL_6d42ee4a_4_k_cu_84c87c1a_235794cuda3std3__442_GLOBAL__N__6d42ee4a_4_k_cu_84c87c1a_235796ignoreE)
_ZN40_INTERNAL_6d42ee4a_4_k_cu_84c87c1a_235794cuda3std3__442_GLOBAL__N__6d42ee4a_4_k_cu_84c87c1a_235796ignoreE:
	.zero		1
	.type		_ZN40_INTERNAL_6d42ee4a_4_k_cu_84c87c1a_235794cute7productE,@object
	.size		_ZN40_INTERNAL_6d42ee4a_4_k_cu_84c87c1a_235794cute7productE,(_ZN40_INTERNAL_6d42ee4a_4_k_cu_84c87c1a_235794cuda3std3__45__cpo3endE - _ZN40_INTERNAL_6d42ee4a_4_k_cu_84c87c1a_235794cute7productE)
_ZN40_INTERNAL_6d42ee4a_4_k_cu_84c87c1a_235794cute7productE:
	.zero		1
	.type		_ZN40_INTERNAL_6d42ee4a_4_k_cu_84c87c1a_235794cuda3std3__45__cpo3endE,@object
	.size		_ZN40_INTERNAL_6d42ee4a_4_k_cu_84c87c1a_235794cuda3std3__45__cpo3endE,(_ZN40_INTERNAL_6d42ee4a_4_k_cu_84c87c1a_235794cuda3std3__419piecewise_constructE - _ZN40_INTERNAL_6d42ee4a_4_k_cu_84c87c1a_235794cuda3std3__45__cpo3endE)
_ZN40_INTERNAL_6d42ee4a_4_k_cu_84c87c1a_235794cuda3std3__45__cpo3endE:
	.zero		1
	.type		_ZN40_INTERNAL_6d42ee4a_4_k_cu_84c87c1a_235794cuda3std3__419piecewise_constructE,@object
	.size		_ZN40_INTERNAL_6d42ee4a_4_k_cu_84c87c1a_235794cuda3std3__419piecewise_constructE,(_ZN40_INTERNAL_6d42ee4a_4_k_cu_84c87c1a_235794cuda3std3__45__cpo4cendE - _ZN40_INTERNAL_6d42ee4a_4_k_cu_84c87c1a_235794cuda3std3__419piecewise_constructE)
_ZN40_INTERNAL_6d42ee4a_4_k_cu_84c87c1a_235794cuda3std3__419piecewise_constructE:
	.zero		1
	.type		_ZN40_INTERNAL_6d42ee4a_4_k_cu_84c87c1a_235794cuda3std3__45__cpo4cendE,@object
	.size		_ZN40_INTERNAL_6d42ee4a_4_k_cu_84c87c1a_235794cuda3std3__45__cpo4cendE,(_ZN40_INTERNAL_6d42ee4a_4_k_cu_84c87c1a_235794cuda3std6ranges3__45__cpo4swapE - _ZN40_INTERNAL_6d42ee4a_4_k_cu_84c87c1a_235794cuda3std3__45__cpo4cendE)
_ZN40_INTERNAL_6d42ee4a_4_k_cu_84c87c1a_235794cuda3std3__45__cpo4cendE:
	.zero		1
	.type		_ZN40_INTERNAL_6d42ee4a_4_k_cu_84c87c1a_235794cuda3std6ranges3__45__cpo4swapE,@object
	.size		_ZN40_INTERNAL_6d42ee4a_4_k_cu_84c87c1a_235794cuda3std6ranges3__45__cpo4swapE,(.L_8 - _ZN40_INTERNAL_6d42ee4a_4_k_cu_84c87c1a_235794cuda3std6ranges3__45__cpo4swapE)
_ZN40_INTERNAL_6d42ee4a_4_k_cu_84c87c1a_235794cuda3std6ranges3__45__cpo4swapE:
	.zero		1
.L_8:


//--------------------- .nv.constant0._ZN7cutlass13device_kernelINS_4gemm6kernel13GemmUniversalIN4cute5tupleIJiiiiEEENS1_10collective13CollectiveMmaINS1_34MainloopSm90TmaGmmaWarpSpecializedILi7ENS5_IJNS4_1CILi1EEENSA_ILi2EEESB_EEENS1_35KernelTmaWarpSpecializedCooperativeEEENS5_IJNSA_ILi256EEESG_NSA_ILi32EEEEEENS_6half_tENS5_IJlSB_lEEESJ_SK_NS4_8TiledMMAINS4_8MMA_AtomIJNS4_4SM904GMMA26MMA_64x256x16_F32F16F16_SSILNSO_5MajorE0ELSQ_0ELNSO_7ScaleInE1ELSR_1EEEEEENS4_6LayoutINS5_IJSC_SB_SB_EEENS5_IJSB_NSA_ILi0EEESW_EEEEENS5_IJNS4_10UnderscoreESZ_SZ_EEEEENS4_23SM90_TMA_LOAD_MULTICASTENS4_14ComposedLayoutINS4_7SwizzleILi2ELi4ELi3EEENS4_18smem_ptr_flag_bitsILi16EEENSU_INS5_IJNSA_ILi8EEESH_EEENS5_IJSH_SB_EEEEEEEvNS4_8identityENS4_13SM90_TMA_LOADES1C_vS1D_EENS_8epilogue10collective6detail29Sm90TmaWarpSpecializedAdapterINS1H_15DefaultEpilogueISJ_SK_SK_NS1G_6thread17LinearCombinationISJ_Li1EffLNS1L_9ScaleType4KindE0ELNS_15FloatRoundStyleE2ESJ_EENS1_15EpilogueDefaultEEEEEvvEEEEvNT_6ParamsE --------------------------
	.section	.nv.constant0._ZN7cutlass13device_kernelINS_4gemm6kernel13GemmUniversalIN4cute5tupleIJiiiiEEENS1_10collective13CollectiveMmaINS1_34MainloopSm90TmaGmmaWarpSpecializedILi7ENS5_IJNS4_1CILi1EEENSA_ILi2EEESB_EEENS1_35KernelTmaWarpSpecializedCooperativeEEENS5_IJNSA_ILi256EEESG_NSA_ILi32EEEEEENS_6half_tENS5_IJlSB_lEEESJ_SK_NS4_8TiledMMAINS4_8MMA_AtomIJNS4_4SM904GMMA26MMA_64x256x16_F32F16F16_SSILNSO_5MajorE0ELSQ_0ELNSO_7ScaleInE1ELSR_1EEEEEENS4_6LayoutINS5_IJSC_SB_SB_EEENS5_IJSB_NSA_ILi0EEESW_EEEEENS5_IJNS4_10UnderscoreESZ_SZ_EEEEENS4_23SM90_TMA_LOAD_MULTICASTENS4_14ComposedLayoutINS4_7SwizzleILi2ELi4ELi3EEENS4_18smem_ptr_flag_bitsILi16EEENSU_INS5_IJNSA_ILi8EEESH_EEENS5_IJSH_SB_EEEEEEEvNS4_8identityENS4_13SM90_TMA_LOADES1C_vS1D_EENS_8epilogue10collective6detail29Sm90TmaWarpSpecializedAdapterINS1H_15DefaultEpilogueISJ_SK_SK_NS1G_6thread17LinearCombinationISJ_Li1EffLNS1L_9ScaleType4KindE0ELNS_15FloatRoundStyleE2ESJ_EENS1_15EpilogueDefaultEEEEEvvEEEEvNT_6ParamsE,"a",@progbits
	.sectionflags	@""
	.align	4
.nv.constant0._ZN7cutlass13device_kernelINS_4gemm6kernel13GemmUniversalIN4cute5tupleIJiiiiEEENS1_10collective13CollectiveMmaINS1_34MainloopSm90TmaGmmaWarpSpecializedILi7ENS5_IJNS4_1CILi1EEENSA_ILi2EEESB_EEENS1_35KernelTmaWarpSpecializedCooperativeEEENS5_IJNSA_ILi256EEESG_NSA_ILi32EEEEEENS_6half_tENS5_IJlSB_lEEESJ_SK_NS4_8TiledMMAINS4_8MMA_AtomIJNS4_4SM904GMMA26MMA_64x256x16_F32F16F16_SSILNSO_5MajorE0ELSQ_0ELNSO_7ScaleInE1ELSR_1EEEEEENS4_6LayoutINS5_IJSC_SB_SB_EEENS5_IJSB_NSA_ILi0EEESW_EEEEENS5_IJNS4_10UnderscoreESZ_SZ_EEEEENS4_23SM90_TMA_LOAD_MULTICASTENS4_14ComposedLayoutINS4_7SwizzleILi2ELi4ELi3EEENS4_18smem_ptr_flag_bitsILi16EEENSU_INS5_IJNSA_ILi8EEESH_EEENS5_IJSH_SB_EEEEEEEvNS4_8identityENS4_13SM90_TMA_LOADES1C_vS1D_EENS_8epilogue10collective6detail29Sm90TmaWarpSpecializedAdapterINS1H_15DefaultEpilogueISJ_SK_SK_NS1G_6thread17LinearCombinationISJ_Li1EffLNS1L_9ScaleType4KindE0ELNS_15FloatRoundStyleE2ESJ_EENS1_15EpilogueDefaultEEEEEvvEEEEvNT_6ParamsE:
	.zero		1664


//--------------------- SYMBOLS --------------------------

	.type		.nv.reservedSmem.offset0,@object
	.size		.nv.reservedSmem.offset0,0x4
	.type		__assertfail,@function
